	.target	sm_90a

	.elftype	@"ET_EXEC"


//--------------------- .note.nv.tkinfo           --------------------------
	.section	.note.nv.tkinfo,"",@"SHT_NOTE"
	.sectionflags	@"SHF_NOTE_NV_TKINFO"
	.tkinfo
        /*0018*/ 	.word	0x00000002
        /*0030*/ 	.string	""
        /*0030*/ 	.string	"ptxas"
        /*0030*/ 	.string	"Cuda compilation tools, release 13.0, V13.0.88"
        /*0030*/ 	.string	"Build cuda_13.0.r13.0/compiler.36424714_0"
        /*0030*/ 	.string	"-arch sm_90a -m 64 "



//--------------------- .note.nv.cuinfo           --------------------------
	.section	.note.nv.cuinfo,"",@"SHT_NOTE"
	.sectionflags	@"SHF_NOTE_NV_CUINFO"
        /*0018*/ 	.short	0x0002
        /*001a*/ 	.short	0x005a
        /*001c*/ 	.short	0x0082
	.zero		2


//--------------------- .nv.info                  --------------------------
	.section	.nv.info,"",@"SHT_CUDA_INFO"
	.align	4


	//----- nvinfo : EIATTR_REGCOUNT
	.align		4
        /*0000*/ 	.byte	0x04, 0x2f
        /*0002*/ 	.short	(.L_15 - .L_14)
	.align		4
.L_14:
        /*0004*/ 	.word	index@(_ZN7cutlass13device_kernelINS_4gemm6kernel13GemmUniversalIN4cute5tupleIJiiiiEEENS1_10collective13CollectiveMmaINS1_34MainloopSm90TmaGmmaWarpSpecializedILi3ENS5_IJNS4_1CILi1EEENSA_ILi8EEESB_EEENS1_35KernelTmaWarpSpecializedCooperativeEEENS5_IJNSA_ILi128EEESG_NSA_ILi64EEEEEENS_6half_tENS5_IJSB_llEEESJ_SK_NS4_8TiledMMAINS4_8MMA_AtomIJNS4_4SM904GMMA26MMA_64x128x16_F32F16F16_SSILNSO_5MajorE1ELSQ_1ELNSO_7ScaleInE1ELSR_1EEEEEENS4_6LayoutINS5_IJNSA_ILi2EEESB_SB_EEENS5_IJSB_NSA_ILi0EEESX_EEEEENS5_IJNS4_10UnderscoreES10_S10_EEEEENS4_23SM90_TMA_LOAD_MULTICASTENS4_14ComposedLayoutINS4_7SwizzleILi3ELi4ELi3EEENS4_18smem_ptr_flag_bitsILi16EEENSU_INS5_IJSH_SC_EEENS5_IJSB_SH_EEEEEEEvNS4_8identityENS4_13SM90_TMA_LOADES1C_vS1D_EENS_8epilogue10collective6detail29Sm90TmaWarpSpecializedAdapterINS1H_15DefaultEpilogueISJ_NS5_IJlSB_lEEES1L_NS1G_6thread17LinearCombinationISJ_Li1EffLNS1M_9ScaleType4KindE0ELNS_15FloatRoundStyleE2ESJ_EENS1_15EpilogueDefaultEEEEEvvEEEEvNT_6ParamsE)
        /*0008*/ 	.word	0x000000a8


	//----- nvinfo : EIATTR_FRAME_SIZE
	.align		4
.L_15:
        /*000c*/ 	.byte	0x04, 0x11
        /*000e*/ 	.short	(.L_17 - .L_16)
	.align		4
.L_16:
        /*0010*/ 	.word	index@(_ZN7cutlass13device_kernelINS_4gemm6kernel13GemmUniversalIN4cute5tupleIJiiiiEEENS1_10collective13CollectiveMmaINS1_34MainloopSm90TmaGmmaWarpSpecializedILi3ENS5_IJNS4_1CILi1EEENSA_ILi8EEESB_EEENS1_35KernelTmaWarpSpecializedCooperativeEEENS5_IJNSA_ILi128EEESG_NSA_ILi64EEEEEENS_6half_tENS5_IJSB_llEEESJ_SK_NS4_8TiledMMAINS4_8MMA_AtomIJNS4_4SM904GMMA26MMA_64x128x16_F32F16F16_SSILNSO_5MajorE1ELSQ_1ELNSO_7ScaleInE1ELSR_1EEEEEENS4_6LayoutINS5_IJNSA_ILi2EEESB_SB_EEENS5_IJSB_NSA_ILi0EEESX_EEEEENS5_IJNS4_10UnderscoreES10_S10_EEEEENS4_23SM90_TMA_LOAD_MULTICASTENS4_14ComposedLayoutINS4_7SwizzleILi3ELi4ELi3EEENS4_18smem_ptr_flag_bitsILi16EEENSU_INS5_IJSH_SC_EEENS5_IJSB_SH_EEEEEEEvNS4_8identityENS4_13SM90_TMA_LOADES1C_vS1D_EENS_8epilogue10collective6detail29Sm90TmaWarpSpecializedAdapterINS1H_15DefaultEpilogueISJ_NS5_IJlSB_lEEES1L_NS1G_6thread17LinearCombinationISJ_Li1EffLNS1M_9ScaleType4KindE0ELNS_15FloatRoundStyleE2ESJ_EENS1_15EpilogueDefaultEEEEEvvEEEEvNT_6ParamsE)
        /*0014*/ 	.word	0x00000000


	//----- nvinfo : EIATTR_MIN_STACK_SIZE
	.align		4
.L_17:
        /*0018*/ 	.byte	0x04, 0x12
        /*001a*/ 	.short	(.L_19 - .L_18)
	.align		4
.L_18:
        /*001c*/ 	.word	index@(_ZN7cutlass13device_kernelINS_4gemm6kernel13GemmUniversalIN4cute5tupleIJiiiiEEENS1_10collective13CollectiveMmaINS1_34MainloopSm90TmaGmmaWarpSpecializedILi3ENS5_IJNS4_1CILi1EEENSA_ILi8EEESB_EEENS1_35KernelTmaWarpSpecializedCooperativeEEENS5_IJNSA_ILi128EEESG_NSA_ILi64EEEEEENS_6half_tENS5_IJSB_llEEESJ_SK_NS4_8TiledMMAINS4_8MMA_AtomIJNS4_4SM904GMMA26MMA_64x128x16_F32F16F16_SSILNSO_5MajorE1ELSQ_1ELNSO_7ScaleInE1ELSR_1EEEEEENS4_6LayoutINS5_IJNSA_ILi2EEESB_SB_EEENS5_IJSB_NSA_ILi0EEESX_EEEEENS5_IJNS4_10UnderscoreES10_S10_EEEEENS4_23SM90_TMA_LOAD_MULTICASTENS4_14ComposedLayoutINS4_7SwizzleILi3ELi4ELi3EEENS4_18smem_ptr_flag_bitsILi16EEENSU_INS5_IJSH_SC_EEENS5_IJSB_SH_EEEEEEEvNS4_8identityENS4_13SM90_TMA_LOADES1C_vS1D_EENS_8epilogue10collective6detail29Sm90TmaWarpSpecializedAdapterINS1H_15DefaultEpilogueISJ_NS5_IJlSB_lEEES1L_NS1G_6thread17LinearCombinationISJ_Li1EffLNS1M_9ScaleType4KindE0ELNS_15FloatRoundStyleE2ESJ_EENS1_15EpilogueDefaultEEEEEvvEEEEvNT_6ParamsE)
        /*0020*/ 	.word	0x00000000
.L_19:


//--------------------- .nv.compat                --------------------------
	.section	.nv.compat,"",@"SHT_CUDA_COMPAT_INFO"
	.align	4
        /*0000*/ 	.byte	0x02, 0x09, 0x01, 0x00, 0x02, 0x02, 0x04, 0x00, 0x02, 0x05, 0x05, 0x00, 0x03, 0x07, 0x01, 0x01
        /*0010*/ 	.byte	0x02, 0x03, 0x01, 0x00, 0x02, 0x06, 0x01, 0x00, 0x04, 0x0b, 0x08, 0x00, 0x00, 0x00, 0x00, 0x00
        /*0020*/ 	.byte	0x00, 0x00, 0x00, 0x00


//--------------------- .nv.info._ZN7cutlass13device_kernelINS_4gemm6kernel13GemmUniversalIN4cute5tupleIJiiiiEEENS1_10collective13CollectiveMmaINS1_34MainloopSm90TmaGmmaWarpSpecializedILi3ENS5_IJNS4_1CILi1EEENSA_ILi8EEESB_EEENS1_35KernelTmaWarpSpecializedCooperativeEEENS5_IJNSA_ILi128EEESG_NSA_ILi64EEEEEENS_6half_tENS5_IJSB_llEEESJ_SK_NS4_8TiledMMAINS4_8MMA_AtomIJNS4_4SM904GMMA26MMA_64x128x16_F32F16F16_SSILNSO_5MajorE1ELSQ_1ELNSO_7ScaleInE1ELSR_1EEEEEENS4_6LayoutINS5_IJNSA_ILi2EEESB_SB_EEENS5_IJSB_NSA_ILi0EEESX_EEEEENS5_IJNS4_10UnderscoreES10_S10_EEEEENS4_23SM90_TMA_LOAD_MULTICASTENS4_14ComposedLayoutINS4_7SwizzleILi3ELi4ELi3EEENS4_18smem_ptr_flag_bitsILi16EEENSU_INS5_IJSH_SC_EEENS5_IJSB_SH_EEEEEEEvNS4_8identityENS4_13SM90_TMA_LOADES1C_vS1D_EENS_8epilogue10collective6detail29Sm90TmaWarpSpecializedAdapterINS1H_15DefaultEpilogueISJ_NS5_IJlSB_lEEES1L_NS1G_6thread17LinearCombinationISJ_Li1EffLNS1M_9ScaleType4KindE0ELNS_15FloatRoundStyleE2ESJ_EENS1_15EpilogueDefaultEEEEEvvEEEEvNT_6ParamsE --------------------------
	.section	.nv.info._ZN7cutlass13device_kernelINS_4gemm6kernel13GemmUniversalIN4cute5tupleIJiiiiEEENS1_10collective13CollectiveMmaINS1_34MainloopSm90TmaGmmaWarpSpecializedILi3ENS5_IJNS4_1CILi1EEENSA_ILi8EEESB_EEENS1_35KernelTmaWarpSpecializedCooperativeEEENS5_IJNSA_ILi128EEESG_NSA_ILi64EEEEEENS_6half_tENS5_IJSB_llEEESJ_SK_NS4_8TiledMMAINS4_8MMA_AtomIJNS4_4SM904GMMA26MMA_64x128x16_F32F16F16_SSILNSO_5MajorE1ELSQ_1ELNSO_7ScaleInE1ELSR_1EEEEEENS4_6LayoutINS5_IJNSA_ILi2EEESB_SB_EEENS5_IJSB_NSA_ILi0EEESX_EEEEENS5_IJNS4_10UnderscoreES10_S10_EEEEENS4_23SM90_TMA_LOAD_MULTICASTENS4_14ComposedLayoutINS4_7SwizzleILi3ELi4ELi3EEENS4_18smem_ptr_flag_bitsILi16EEENSU_INS5_IJSH_SC_EEENS5_IJSB_SH_EEEEEEEvNS4_8identityENS4_13SM90_TMA_LOADES1C_vS1D_EENS_8epilogue10collective6detail29Sm90TmaWarpSpecializedAdapterINS1H_15DefaultEpilogueISJ_NS5_IJlSB_lEEES1L_NS1G_6thread17LinearCombinationISJ_Li1EffLNS1M_9ScaleType4KindE0ELNS_15FloatRoundStyleE2ESJ_EENS1_15EpilogueDefaultEEEEEvvEEEEvNT_6ParamsE,"",@"SHT_CUDA_INFO"
	.sectionflags	@""
	.align	4


	//----- nvinfo : EIATTR_CUDA_API_VERSION
	.align		4
        /*0000*/ 	.byte	0x04, 0x37
        /*0002*/ 	.short	(.L_21 - .L_20)
.L_20:
        /*0004*/ 	.word	0x00000082


	//----- nvinfo : EIATTR_KPARAM_INFO
	.align		4
.L_21:
        /*0008*/ 	.byte	0x04, 0x17
        /*000a*/ 	.short	(.L_23 - .L_22)
.L_22:
        /*000c*/ 	.word	0x00000000
        /*0010*/ 	.short	0x0000
        /*0012*/ 	.short	0x0070
        /*0014*/ 	.byte	0x00, 0xf0, 0x01, 0x10


	//----- nvinfo : EIATTR_SPARSE_MMA_MASK
	.align		4
.L_23:
        /*0018*/ 	.byte	0x03, 0x50
        /*001a*/ 	.short	0x0000


	//----- nvinfo : EIATTR_MAXREG_COUNT
	.align		4
        /*001c*/ 	.byte	0x03, 0x1b
        /*001e*/ 	.short	0x00a8


	//----- nvinfo : EIATTR_NUM_BARRIERS
	.align		4
        /*0020*/ 	.byte	0x02, 0x4c
        /*0022*/ 	.byte	0x01
	.zero		1


	//----- nvinfo : EIATTR_EXTERNS
	.align		4
        /*0024*/ 	.byte	0x04, 0x0f
        /*0026*/ 	.short	(.L_25 - .L_24)


	//   ....[0]....
	.align		4
.L_24:
        /*0028*/ 	.word	index@(__assertfail)


	//----- nvinfo : EIATTR_MERCURY_ISA_VERSION
	.align		4
.L_25:
        /*002c*/ 	.byte	0x03, 0x5f
        /*002e*/ 	.short	0x0101


	//----- nvinfo : EIATTR_INT_WARP_WIDE_INSTR_OFFSETS
	.align		4
        /*0030*/ 	.byte	0x04, 0x31
        /*0032*/ 	.short	(.L_27 - .L_26)


	//   ....[0]....
.L_26:
        /*0034*/ 	.word	0x00000430


	//   ....[1]....
        /*0038*/ 	.word	0x00000450


	//   ....[2]....
        /*003c*/ 	.word	0x00000600


	//   ....[3]....
        /*0040*/ 	.word	0x00001e60


	//----- nvinfo : EIATTR_COOP_GROUP_MASK_REGIDS
	.align		4
.L_27:
        /*0044*/ 	.byte	0x04, 0x29
        /*0046*/ 	.short	(.L_29 - .L_28)


	//   ....[0]....
.L_28:
        /*0048*/ 	.word	0xffffffff


	//   ....[1]....
        /*004c*/ 	.word	0xffffffff


	//   ....[2]....
        /*0050*/ 	.word	0xffffffff


	//   ....[3]....
        /*0054*/ 	.word	0xffffffff


	//   ....[4]....
        /*0058*/ 	.word	0xffffffff


	//   ....[5]....
        /*005c*/ 	.word	0xffffffff


	//----- nvinfo : EIATTR_COOP_GROUP_INSTR_OFFSETS
	.align		4
.L_29:
        /*0060*/ 	.byte	0x04, 0x28
        /*0062*/ 	.short	(.L_31 - .L_30)


	//   ....[0]....
.L_30:
        /*0064*/ 	.word	0x00000060


	//   ....[1]....
        /*0068*/ 	.word	0x00000070


	//   ....[2]....
        /*006c*/ 	.word	0x00000130


	//   ....[3]....
        /*0070*/ 	.word	0x000002a0


	//   ....[4]....
        /*0074*/ 	.word	0x00000770


	//   ....[5]....
        /*0078*/ 	.word	0x000013f0


	//----- nvinfo : EIATTR_REG_RECONFIG
	.align		4
.L_31:
        /*007c*/ 	.byte	0x01, 0x54
	.zero		2


	//----- nvinfo : EIATTR_SYSCALL_OFFSETS
	.align		4
        /*0080*/ 	.byte	0x04, 0x46
        /*0082*/ 	.short	(.L_33 - .L_32)


	//   ....[0]....
.L_32:
        /*0084*/ 	.word	0x000015d0


	//----- nvinfo : EIATTR_MBARRIER_INSTR_OFFSETS
	.align		4
.L_33:
        /*0088*/ 	.byte	0x04, 0x39
        /*008a*/ 	.short	(.L_35 - .L_34)


	//   ....[0]....
.L_34:
        /*008c*/ 	.word	0x00000230
        /*0090*/ 	.word	0x000000ff
        /*0094*/ 	.word	0x00000000
        /*0098*/ 	.short	0x0100
        /*009a*/ 	.byte	0x08
	.zero		1


	//   ....[1]....
        /*009c*/ 	.word	0x00000240
        /*00a0*/ 	.word	0x000000ff
        /*00a4*/ 	.word	0x00000018
        /*00a8*/ 	.short	0x0100
        /*00aa*/ 	.byte	0x08
	.zero		1


	//   ....[2]....
        /*00ac*/ 	.word	0x00000250
        /*00b0*/ 	.word	0x000000ff
        /*00b4*/ 	.word	0x00000008
        /*00b8*/ 	.short	0x0100
        /*00ba*/ 	.byte	0x08
	.zero		1


	//   ....[3]....
        /*00bc*/ 	.word	0x00000260
        /*00c0*/ 	.word	0x000000ff
        /*00c4*/ 	.word	0x00000020
        /*00c8*/ 	.short	0x0100
        /*00ca*/ 	.byte	0x08
	.zero		1


	//   ....[4]....
        /*00cc*/ 	.word	0x00000270
        /*00d0*/ 	.word	0x000000ff
        /*00d4*/ 	.word	0x00000010
        /*00d8*/ 	.short	0x0100
        /*00da*/ 	.byte	0x08
	.zero		1


	//   ....[5]....
        /*00dc*/ 	.word	0x00000280
        /*00e0*/ 	.word	0x000000ff
        /*00e4*/ 	.word	0x00000028
        /*00e8*/ 	.short	0x0100
        /*00ea*/ 	.byte	0x08
	.zero		1


	//   ....[6]....
        /*00ec*/ 	.word	0x00000690
        /*00f0*/ 	.word	0x000000ff
        /*00f4*/ 	.word	0x00000040
        /*00f8*/ 	.short	0x0100
        /*00fa*/ 	.byte	0x06
	.zero		1


	//   ....[7]....
        /*00fc*/ 	.word	0x00000720
        /*0100*/ 	.word	0x000000ff
        /*0104*/ 	.word	0x00000048
        /*0108*/ 	.short	0x0100
        /*010a*/ 	.byte	0x06
	.zero		1


	//   ....[8]....
        /*010c*/ 	.word	0x00001690
        /*0110*/ 	.word	0x00000003
        /*0114*/ 	.word	0x00000000
        /*0118*/ 	.short	0x010a
        /*011a*/ 	.byte	0x3f
	.zero		1


	//   ....[9]....
        /*011c*/ 	.word	0x000016f0
        /*0120*/ 	.word	0x00000003
        /*0124*/ 	.word	0x00000000
        /*0128*/ 	.short	0x010a
        /*012a*/ 	.byte	0x3f
	.zero		1


	//   ....[10]....
        /*012c*/ 	.word	0x00001a70
        /*0130*/ 	.word	0x00000005
        /*0134*/ 	.word	0x00000000
        /*0138*/ 	.short	0x010a
        /*013a*/ 	.byte	0x3f
	.zero		1


	//   ....[11]....
        /*013c*/ 	.word	0x00001ab0
        /*0140*/ 	.word	0x00000005
        /*0144*/ 	.word	0x00000000
        /*0148*/ 	.short	0x010a
        /*014a*/ 	.byte	0x3f
	.zero		1


	//   ....[12]....
        /*014c*/ 	.word	0x00001d10
        /*0150*/ 	.word	0x00000004
        /*0154*/ 	.word	0x00000000
        /*0158*/ 	.short	0x0101
        /*015a*/ 	.byte	0x3f
	.zero		1


	//   ....[13]....
        /*015c*/ 	.word	0x00001f00
        /*0160*/ 	.word	0x00000000
        /*0164*/ 	.word	0x00000000
        /*0168*/ 	.short	0x0101
        /*016a*/ 	.byte	0x3f
	.zero		1


	//   ....[14]....
        /*016c*/ 	.word	0x00006fe0
        /*0170*/ 	.word	0x00000016
        /*0174*/ 	.word	0x00000018
        /*0178*/ 	.short	0x010a
        /*017a*/ 	.byte	0x3f
	.zero		1


	//   ....[15]....
        /*017c*/ 	.word	0x00007450
        /*0180*/ 	.word	0x00000006
        /*0184*/ 	.word	0x00000048
        /*0188*/ 	.short	0x0101
        /*018a*/ 	.byte	0x3f
	.zero		1


	//   ....[16]....
        /*018c*/ 	.word	0x00007b80
        /*0190*/ 	.word	0x00000007
        /*0194*/ 	.word	0x00000000
        /*0198*/ 	.short	0x010a
        /*019a*/ 	.byte	0x3f
	.zero		1


	//   ....[17]....
        /*019c*/ 	.word	0x00007c00
        /*01a0*/ 	.word	0x00000006
        /*01a4*/ 	.word	0x00000000
        /*01a8*/ 	.short	0x010a
        /*01aa*/ 	.byte	0x3f
	.zero		1


	//   ....[18]....
        /*01ac*/ 	.word	0x00007c90
        /*01b0*/ 	.word	0x00000003
        /*01b4*/ 	.word	0x00000000
        /*01b8*/ 	.short	0x010a
        /*01ba*/ 	.byte	0x3f
	.zero		1


	//   ....[19]....
        /*01bc*/ 	.word	0x00007cf0
        /*01c0*/ 	.word	0x00000003
        /*01c4*/ 	.word	0x00000000
        /*01c8*/ 	.short	0x010a
        /*01ca*/ 	.byte	0x3f
	.zero		1


	//   ....[20]....
        /*01cc*/ 	.word	0x00007d40
        /*01d0*/ 	.word	0x00000005
        /*01d4*/ 	.word	0x00000000
        /*01d8*/ 	.short	0x010a
        /*01da*/ 	.byte	0x3f
	.zero		1


	//   ....[21]....
        /*01dc*/ 	.word	0x00007e10
        /*01e0*/ 	.word	0x00000016
        /*01e4*/ 	.word	0x00000018
        /*01e8*/ 	.short	0x010a
        /*01ea*/ 	.byte	0x3f
	.zero		1


	//   ....[22]....
        /*01ec*/ 	.word	0x00007ee0
        /*01f0*/ 	.word	0x00000007
        /*01f4*/ 	.word	0x00000000
        /*01f8*/ 	.short	0x010a
        /*01fa*/ 	.byte	0x3f
	.zero		1


	//   ....[23]....
        /*01fc*/ 	.word	0x00007f30
        /*0200*/ 	.word	0x00000006
        /*0204*/ 	.word	0x00000000
        /*0208*/ 	.short	0x010a
        /*020a*/ 	.byte	0x3f
	.zero		1


	//----- nvinfo : EIATTR_NUM_MBARRIERS
	.align		4
.L_35:
        /*020c*/ 	.byte	0x03, 0x38
        /*020e*/ 	.short	0x0008


	//----- nvinfo : EIATTR_EXIT_INSTR_OFFSETS
	.align		4
        /*0210*/ 	.byte	0x04, 0x1c
        /*0212*/ 	.short	(.L_37 - .L_36)


	//   ....[0]....
.L_36:
        /*0214*/ 	.word	0x00000940


	//   ....[1]....
        /*0218*/ 	.word	0x00001150


	//   ....[2]....
        /*021c*/ 	.word	0x00006750


	//   ....[3]....
        /*0220*/ 	.word	0x00006cb0


	//   ....[4]....
        /*0224*/ 	.word	0x00007ce0


	//----- nvinfo : EIATTR_MAX_THREADS
	.align		4
.L_37:
        /*0228*/ 	.byte	0x04, 0x05
        /*022a*/ 	.short	(.L_39 - .L_38)
.L_38:
        /*022c*/ 	.word	0x00000180
        /*0230*/ 	.word	0x00000001
        /*0234*/ 	.word	0x00000001


	//----- nvinfo : EIATTR_CRS_STACK_SIZE
	.align		4
.L_39:
        /*0238*/ 	.byte	0x04, 0x1e
        /*023a*/ 	.short	(.L_41 - .L_40)
.L_40:
        /*023c*/ 	.word	0x00000000


	//----- nvinfo : EIATTR_CBANK_PARAM_SIZE
	.align		4
.L_41:
        /*0240*/ 	.byte	0x03, 0x19
        /*0242*/ 	.short	0x0470


	//----- nvinfo : EIATTR_PARAM_CBANK
	.align		4
        /*0244*/ 	.byte	0x04, 0x0a
        /*0246*/ 	.short	(.L_43 - .L_42)
	.align		4
.L_42:
        /*0248*/ 	.word	index@(.nv.constant0._ZN7cutlass13device_kernelINS_4gemm6kernel13GemmUniversalIN4cute5tupleIJiiiiEEENS1_10collective13CollectiveMmaINS1_34MainloopSm90TmaGmmaWarpSpecializedILi3ENS5_IJNS4_1CILi1EEENSA_ILi8EEESB_EEENS1_35KernelTmaWarpSpecializedCooperativeEEENS5_IJNSA_ILi128EEESG_NSA_ILi64EEEEEENS_6half_tENS5_IJSB_llEEESJ_SK_NS4_8TiledMMAINS4_8MMA_AtomIJNS4_4SM904GMMA26MMA_64x128x16_F32F16F16_SSILNSO_5MajorE1ELSQ_1ELNSO_7ScaleInE1ELSR_1EEEEEENS4_6LayoutINS5_IJNSA_ILi2EEESB_SB_EEENS5_IJSB_NSA_ILi0EEESX_EEEEENS5_IJNS4_10UnderscoreES10_S10_EEEEENS4_23SM90_TMA_LOAD_MULTICASTENS4_14ComposedLayoutINS4_7SwizzleILi3ELi4ELi3EEENS4_18smem_ptr_flag_bitsILi16EEENSU_INS5_IJSH_SC_EEENS5_IJSB_SH_EEEEEEEvNS4_8identityENS4_13SM90_TMA_LOADES1C_vS1D_EENS_8epilogue10collective6detail29Sm90TmaWarpSpecializedAdapterINS1H_15DefaultEpilogueISJ_NS5_IJlSB_lEEES1L_NS1G_6thread17LinearCombinationISJ_Li1EffLNS1M_9ScaleType4KindE0ELNS_15FloatRoundStyleE2ESJ_EENS1_15EpilogueDefaultEEEEEvvEEEEvNT_6ParamsE)
        /*024c*/ 	.short	0x0210
        /*024e*/ 	.short	0x0470


	//----- nvinfo : EIATTR_SW_WAR
	.align		4
.L_43:
        /*0250*/ 	.byte	0x04, 0x36
        /*0252*/ 	.short	(.L_45 - .L_44)
.L_44:
        /*0254*/ 	.word	0x00000008
.L_45:


//--------------------- .nv.callgraph             --------------------------
	.section	.nv.callgraph,"",@"SHT_CUDA_CALLGRAPH"
	.align	4
	.sectionentsize	8
	.align		4
        /*0000*/ 	.word	0x00000000
	.align		4
        /*0004*/ 	.word	0xffffffff
	.align		4
        /*0008*/ 	.word	index@(_ZN7cutlass13device_kernelINS_4gemm6kernel13GemmUniversalIN4cute5tupleIJiiiiEEENS1_10collective13CollectiveMmaINS1_34MainloopSm90TmaGmmaWarpSpecializedILi3ENS5_IJNS4_1CILi1EEENSA_ILi8EEESB_EEENS1_35KernelTmaWarpSpecializedCooperativeEEENS5_IJNSA_ILi128EEESG_NSA_ILi64EEEEEENS_6half_tENS5_IJSB_llEEESJ_SK_NS4_8TiledMMAINS4_8MMA_AtomIJNS4_4SM904GMMA26MMA_64x128x16_F32F16F16_SSILNSO_5MajorE1ELSQ_1ELNSO_7ScaleInE1ELSR_1EEEEEENS4_6LayoutINS5_IJNSA_ILi2EEESB_SB_EEENS5_IJSB_NSA_ILi0EEESX_EEEEENS5_IJNS4_10UnderscoreES10_S10_EEEEENS4_23SM90_TMA_LOAD_MULTICASTENS4_14ComposedLayoutINS4_7SwizzleILi3ELi4ELi3EEENS4_18smem_ptr_flag_bitsILi16EEENSU_INS5_IJSH_SC_EEENS5_IJSB_SH_EEEEEEEvNS4_8identityENS4_13SM90_TMA_LOADES1C_vS1D_EENS_8epilogue10collective6detail29Sm90TmaWarpSpecializedAdapterINS1H_15DefaultEpilogueISJ_NS5_IJlSB_lEEES1L_NS1G_6thread17LinearCombinationISJ_Li1EffLNS1M_9ScaleType4KindE0ELNS_15FloatRoundStyleE2ESJ_EENS1_15EpilogueDefaultEEEEEvvEEEEvNT_6ParamsE)
	.align		4
        /*000c*/ 	.word	index@(__assertfail)
	.align		4
        /*0010*/ 	.word	0x00000000
	.align		4
        /*0014*/ 	.word	0xfffffffe
	.align		4
        /*0018*/ 	.word	0x00000000
	.align		4
        /*001c*/ 	.word	0xfffffffd
	.align		4
        /*0020*/ 	.word	0x00000000
	.align		4
        /*0024*/ 	.word	0xfffffffc


//--------------------- .nv.constant4             --------------------------
	.section	.nv.constant4,"a",@progbits
	.align	8
	.align		8
.nv.constant4:
        /*0000*/ 	.dword	__assertfail
	.align		8
        /*0008*/ 	.dword	__unnamed_1
	.align		8
        /*0010*/ 	.dword	_ZN40_INTERNAL_72fec849_4_k_cu_3e6e1819_317354cuda3std3__45__cpo5beginE
	.align		8
        /*0018*/ 	.dword	_ZN40_INTERNAL_72fec849_4_k_cu_3e6e1819_317354cuda3std3__45__cpo3endE
	.align		8
        /*0020*/ 	.dword	_ZN40_INTERNAL_72fec849_4_k_cu_3e6e1819_317354cuda3std3__45__cpo6cbeginE
	.align		8
        /*0028*/ 	.dword	_ZN40_INTERNAL_72fec849_4_k_cu_3e6e1819_317354cuda3std3__45__cpo4cendE
	.align		8
        /*0030*/ 	.dword	_ZN40_INTERNAL_72fec849_4_k_cu_3e6e1819_317354cuda3std3__442_GLOBAL__N__72fec849_4_k_cu_3e6e1819_317356ignoreE
	.align		8
        /*0038*/ 	.dword	_ZN40_INTERNAL_72fec849_4_k_cu_3e6e1819_317354cuda3std3__419piecewise_constructE
	.align		8
        /*0040*/ 	.dword	_ZN40_INTERNAL_72fec849_4_k_cu_3e6e1819_317354cuda3std3__48in_placeE
	.align		8
        /*0048*/ 	.dword	_ZN40_INTERNAL_72fec849_4_k_cu_3e6e1819_317354cuda3std6ranges3__45__cpo4swapE
	.align		8
        /*0050*/ 	.dword	_ZN40_INTERNAL_72fec849_4_k_cu_3e6e1819_317354cuda3std6ranges3__45__cpo9iter_moveE
	.align		8
        /*0058*/ 	.dword	_ZN40_INTERNAL_72fec849_4_k_cu_3e6e1819_317354cute7productE
	.align		8
        /*0060*/ 	.dword	_ZN40_INTERNAL_72fec849_4_k_cu_3e6e1819_317354cute1_E
	.align		8
        /*0068*/ 	.dword	$str$22
	.align		8
        /*0070*/ 	.dword	$str$23


//--------------------- .text._ZN7cutlass13device_kernelINS_4gemm6kernel13GemmUniversalIN4cute5tupleIJiiiiEEENS1_10collective13CollectiveMmaINS1_34MainloopSm90TmaGmmaWarpSpecializedILi3ENS5_IJNS4_1CILi1EEENSA_ILi8EEESB_EEENS1_35KernelTmaWarpSpecializedCooperativeEEENS5_IJNSA_ILi128EEESG_NSA_ILi64EEEEEENS_6half_tENS5_IJSB_llEEESJ_SK_NS4_8TiledMMAINS4_8MMA_AtomIJNS4_4SM904GMMA26MMA_64x128x16_F32F16F16_SSILNSO_5MajorE1ELSQ_1ELNSO_7ScaleInE1ELSR_1EEEEEENS4_6LayoutINS5_IJNSA_ILi2EEESB_SB_EEENS5_IJSB_NSA_ILi0EEESX_EEEEENS5_IJNS4_10UnderscoreES10_S10_EEEEENS4_23SM90_TMA_LOAD_MULTICASTENS4_14ComposedLayoutINS4_7SwizzleILi3ELi4ELi3EEENS4_18smem_ptr_flag_bitsILi16EEENSU_INS5_IJSH_SC_EEENS5_IJSB_SH_EEEEEEEvNS4_8identityENS4_13SM90_TMA_LOADES1C_vS1D_EENS_8epilogue10collective6detail29Sm90TmaWarpSpecializedAdapterINS1H_15DefaultEpilogueISJ_NS5_IJlSB_lEEES1L_NS1G_6thread17LinearCombinationISJ_Li1EffLNS1M_9ScaleType4KindE0ELNS_15FloatRoundStyleE2ESJ_EENS1_15EpilogueDefaultEEEEEvvEEEEvNT_6ParamsE --------------------------
	.section	.text._ZN7cutlass13device_kernelINS_4gemm6kernel13GemmUniversalIN4cute5tupleIJiiiiEEENS1_10collective13CollectiveMmaINS1_34MainloopSm90TmaGmmaWarpSpecializedILi3ENS5_IJNS4_1CILi1EEENSA_ILi8EEESB_EEENS1_35KernelTmaWarpSpecializedCooperativeEEENS5_IJNSA_ILi128EEESG_NSA_ILi64EEEEEENS_6half_tENS5_IJSB_llEEESJ_SK_NS4_8TiledMMAINS4_8MMA_AtomIJNS4_4SM904GMMA26MMA_64x128x16_F32F16F16_SSILNSO_5MajorE1ELSQ_1ELNSO_7ScaleInE1ELSR_1EEEEEENS4_6LayoutINS5_IJNSA_ILi2EEESB_SB_EEENS5_IJSB_NSA_ILi0EEESX_EEEEENS5_IJNS4_10UnderscoreES10_S10_EEEEENS4_23SM90_TMA_LOAD_MULTICASTENS4_14ComposedLayoutINS4_7SwizzleILi3ELi4ELi3EEENS4_18smem_ptr_flag_bitsILi16EEENSU_INS5_IJSH_SC_EEENS5_IJSB_SH_EEEEEEEvNS4_8identityENS4_13SM90_TMA_LOADES1C_vS1D_EENS_8epilogue10collective6detail29Sm90TmaWarpSpecializedAdapterINS1H_15DefaultEpilogueISJ_NS5_IJlSB_lEEES1L_NS1G_6thread17LinearCombinationISJ_Li1EffLNS1M_9ScaleType4KindE0ELNS_15FloatRoundStyleE2ESJ_EENS1_15EpilogueDefaultEEEEEvvEEEEvNT_6ParamsE,"ax",@progbits
	.align	128
.text._ZN7cutlass13device_kernelINS_4gemm6kernel13GemmUniversalIN4cute5tupleIJiiiiEEENS1_10collective13CollectiveMmaINS1_34MainloopSm90TmaGmmaWarpSpecializedILi3ENS5_IJNS4_1CILi1EEENSA_ILi8EEESB_EEENS1_35KernelTmaWarpSpecializedCooperativeEEENS5_IJNSA_ILi128EEESG_NSA_ILi64EEEEEENS_6half_tENS5_IJSB_llEEESJ_SK_NS4_8TiledMMAINS4_8MMA_AtomIJNS4_4SM904GMMA26MMA_64x128x16_F32F16F16_SSILNSO_5MajorE1ELSQ_1ELNSO_7ScaleInE1ELSR_1EEEEEENS4_6LayoutINS5_IJNSA_ILi2EEESB_SB_EEENS5_IJSB_NSA_ILi0EEESX_EEEEENS5_IJNS4_10UnderscoreES10_S10_EEEEENS4_23SM90_TMA_LOAD_MULTICASTENS4_14ComposedLayoutINS4_7SwizzleILi3ELi4ELi3EEENS4_18smem_ptr_flag_bitsILi16EEENSU_INS5_IJSH_SC_EEENS5_IJSB_SH_EEEEEEEvNS4_8identityENS4_13SM90_TMA_LOADES1C_vS1D_EENS_8epilogue10collective6detail29Sm90TmaWarpSpecializedAdapterINS1H_15DefaultEpilogueISJ_NS5_IJlSB_lEEES1L_NS1G_6thread17LinearCombinationISJ_Li1EffLNS1M_9ScaleType4KindE0ELNS_15FloatRoundStyleE2ESJ_EENS1_15EpilogueDefaultEEEEEvvEEEEvNT_6ParamsE:
        .type           _ZN7cutlass13device_kernelINS_4gemm6kernel13GemmUniversalIN4cute5tupleIJiiiiEEENS1_10collective13CollectiveMmaINS1_34MainloopSm90TmaGmmaWarpSpecializedILi3ENS5_IJNS4_1CILi1EEENSA_ILi8EEESB_EEENS1_35KernelTmaWarpSpecializedCooperativeEEENS5_IJNSA_ILi128EEESG_NSA_ILi64EEEEEENS_6half_tENS5_IJSB_llEEESJ_SK_NS4_8TiledMMAINS4_8MMA_AtomIJNS4_4SM904GMMA26MMA_64x128x16_F32F16F16_SSILNSO_5MajorE1ELSQ_1ELNSO_7ScaleInE1ELSR_1EEEEEENS4_6LayoutINS5_IJNSA_ILi2EEESB_SB_EEENS5_IJSB_NSA_ILi0EEESX_EEEEENS5_IJNS4_10UnderscoreES10_S10_EEEEENS4_23SM90_TMA_LOAD_MULTICASTENS4_14ComposedLayoutINS4_7SwizzleILi3ELi4ELi3EEENS4_18smem_ptr_flag_bitsILi16EEENSU_INS5_IJSH_SC_EEENS5_IJSB_SH_EEEEEEEvNS4_8identityENS4_13SM90_TMA_LOADES1C_vS1D_EENS_8epilogue10collective6detail29Sm90TmaWarpSpecializedAdapterINS1H_15DefaultEpilogueISJ_NS5_IJlSB_lEEES1L_NS1G_6thread17LinearCombinationISJ_Li1EffLNS1M_9ScaleType4KindE0ELNS_15FloatRoundStyleE2ESJ_EENS1_15EpilogueDefaultEEEEEvvEEEEvNT_6ParamsE,@function
        .size           _ZN7cutlass13device_kernelINS_4gemm6kernel13GemmUniversalIN4cute5tupleIJiiiiEEENS1_10collective13CollectiveMmaINS1_34MainloopSm90TmaGmmaWarpSpecializedILi3ENS5_IJNS4_1CILi1EEENSA_ILi8EEESB_EEENS1_35KernelTmaWarpSpecializedCooperativeEEENS5_IJNSA_ILi128EEESG_NSA_ILi64EEEEEENS_6half_tENS5_IJSB_llEEESJ_SK_NS4_8TiledMMAINS4_8MMA_AtomIJNS4_4SM904GMMA26MMA_64x128x16_F32F16F16_SSILNSO_5MajorE1ELSQ_1ELNSO_7ScaleInE1ELSR_1EEEEEENS4_6LayoutINS5_IJNSA_ILi2EEESB_SB_EEENS5_IJSB_NSA_ILi0EEESX_EEEEENS5_IJNS4_10UnderscoreES10_S10_EEEEENS4_23SM90_TMA_LOAD_MULTICASTENS4_14ComposedLayoutINS4_7SwizzleILi3ELi4ELi3EEENS4_18smem_ptr_flag_bitsILi16EEENSU_INS5_IJSH_SC_EEENS5_IJSB_SH_EEEEEEEvNS4_8identityENS4_13SM90_TMA_LOADES1C_vS1D_EENS_8epilogue10collective6detail29Sm90TmaWarpSpecializedAdapterINS1H_15DefaultEpilogueISJ_NS5_IJlSB_lEEES1L_NS1G_6thread17LinearCombinationISJ_Li1EffLNS1M_9ScaleType4KindE0ELNS_15FloatRoundStyleE2ESJ_EENS1_15EpilogueDefaultEEEEEvvEEEEvNT_6ParamsE,(.L_x_195 - _ZN7cutlass13device_kernelINS_4gemm6kernel13GemmUniversalIN4cute5tupleIJiiiiEEENS1_10collective13CollectiveMmaINS1_34MainloopSm90TmaGmmaWarpSpecializedILi3ENS5_IJNS4_1CILi1EEENSA_ILi8EEESB_EEENS1_35KernelTmaWarpSpecializedCooperativeEEENS5_IJNSA_ILi128EEESG_NSA_ILi64EEEEEENS_6half_tENS5_IJSB_llEEESJ_SK_NS4_8TiledMMAINS4_8MMA_AtomIJNS4_4SM904GMMA26MMA_64x128x16_F32F16F16_SSILNSO_5MajorE1ELSQ_1ELNSO_7ScaleInE1ELSR_1EEEEEENS4_6LayoutINS5_IJNSA_ILi2EEESB_SB_EEENS5_IJSB_NSA_ILi0EEESX_EEEEENS5_IJNS4_10UnderscoreES10_S10_EEEEENS4_23SM90_TMA_LOAD_MULTICASTENS4_14ComposedLayoutINS4_7SwizzleILi3ELi4ELi3EEENS4_18smem_ptr_flag_bitsILi16EEENSU_INS5_IJSH_SC_EEENS5_IJSB_SH_EEEEEEEvNS4_8identityENS4_13SM90_TMA_LOADES1C_vS1D_EENS_8epilogue10collective6detail29Sm90TmaWarpSpecializedAdapterINS1H_15DefaultEpilogueISJ_NS5_IJlSB_lEEES1L_NS1G_6thread17LinearCombinationISJ_Li1EffLNS1M_9ScaleType4KindE0ELNS_15FloatRoundStyleE2ESJ_EENS1_15EpilogueDefaultEEEEEvvEEEEvNT_6ParamsE)
        .other          _ZN7cutlass13device_kernelINS_4gemm6kernel13GemmUniversalIN4cute5tupleIJiiiiEEENS1_10collective13CollectiveMmaINS1_34MainloopSm90TmaGmmaWarpSpecializedILi3ENS5_IJNS4_1CILi1EEENSA_ILi8EEESB_EEENS1_35KernelTmaWarpSpecializedCooperativeEEENS5_IJNSA_ILi128EEESG_NSA_ILi64EEEEEENS_6half_tENS5_IJSB_llEEESJ_SK_NS4_8TiledMMAINS4_8MMA_AtomIJNS4_4SM904GMMA26MMA_64x128x16_F32F16F16_SSILNSO_5MajorE1ELSQ_1ELNSO_7ScaleInE1ELSR_1EEEEEENS4_6LayoutINS5_IJNSA_ILi2EEESB_SB_EEENS5_IJSB_NSA_ILi0EEESX_EEEEENS5_IJNS4_10UnderscoreES10_S10_EEEEENS4_23SM90_TMA_LOAD_MULTICASTENS4_14ComposedLayoutINS4_7SwizzleILi3ELi4ELi3EEENS4_18smem_ptr_flag_bitsILi16EEENSU_INS5_IJSH_SC_EEENS5_IJSB_SH_EEEEEEEvNS4_8identityENS4_13SM90_TMA_LOADES1C_vS1D_EENS_8epilogue10collective6detail29Sm90TmaWarpSpecializedAdapterINS1H_15DefaultEpilogueISJ_NS5_IJlSB_lEEES1L_NS1G_6thread17LinearCombinationISJ_Li1EffLNS1M_9ScaleType4KindE0ELNS_15FloatRoundStyleE2ESJ_EENS1_15EpilogueDefaultEEEEEvvEEEEvNT_6ParamsE,@"STO_CUDA_ENTRY STV_DEFAULT"
_ZN7cutlass13device_kernelINS_4gemm6kernel13GemmUniversalIN4cute5tupleIJiiiiEEENS1_10collective13CollectiveMmaINS1_34MainloopSm90TmaGmmaWarpSpecializedILi3ENS5_IJNS4_1CILi1EEENSA_ILi8EEESB_EEENS1_35KernelTmaWarpSpecializedCooperativeEEENS5_IJNSA_ILi128EEESG_NSA_ILi64EEEEEENS_6half_tENS5_IJSB_llEEESJ_SK_NS4_8TiledMMAINS4_8MMA_AtomIJNS4_4SM904GMMA26MMA_64x128x16_F32F16F16_SSILNSO_5MajorE1ELSQ_1ELNSO_7ScaleInE1ELSR_1EEEEEENS4_6LayoutINS5_IJNSA_ILi2EEESB_SB_EEENS5_IJSB_NSA_ILi0EEESX_EEEEENS5_IJNS4_10UnderscoreES10_S10_EEEEENS4_23SM90_TMA_LOAD_MULTICASTENS4_14ComposedLayoutINS4_7SwizzleILi3ELi4ELi3EEENS4_18smem_ptr_flag_bitsILi16EEENSU_INS5_IJSH_SC_EEENS5_IJSB_SH_EEEEEEEvNS4_8identityENS4_13SM90_TMA_LOADES1C_vS1D_EENS_8epilogue10collective6detail29Sm90TmaWarpSpecializedAdapterINS1H_15DefaultEpilogueISJ_NS5_IJlSB_lEEES1L_NS1G_6thread17LinearCombinationISJ_Li1EffLNS1M_9ScaleType4KindE0ELNS_15FloatRoundStyleE2ESJ_EENS1_15EpilogueDefaultEEEEEvvEEEEvNT_6ParamsE:
[----:B------:R-:W0:Y:S01]  /*0000*/  LDC R1, c[0x0][0x28] ;  /* 0x00000a00ff017b82 */ /* 0x000e220000000800 */
[----:B------:R-:W1:Y:S01]  /*0010*/  S2R R94, SR_TID.X ;  /* 0x00000000005e7919 */ /* 0x000e620000002100 */
[----:B------:R-:W-:Y:S01]  /*0020*/  ELECT P0, URZ, PT ;  /* 0x00000000003f782f */ /* 0x000fe20003800000 */
[----:B------:R-:W-:Y:S01]  /*0030*/  BSSY B0, `(.L_x_0) ;  /* 0x000000f000007945 */ /* 0x000fe20003800000 */
[--C-:B-1----:R-:W-:Y:S02]  /*0040*/  SHF.R.U32.HI R0, RZ, 0x5, R94.reuse ;  /* 0x00000005ff007819 */ /* 0x102fe4000001165e */
[----:B------:R-:W-:-:S03]  /*0050*/  SHF.R.U32.HI R14, RZ, 0x7, R94 ;  /* 0x00000007ff0e7819 */ /* 0x000fc6000001165e */
[----:B------:R-:W1:Y:S04]  /*0060*/  SHFL.IDX PT, R3, R0, RZ, 0x1f ;  /* 0x00001fff00037589 */ /* 0x000e6800000e0000 */
[----:B------:R2:W3:Y:S01]  /*0070*/  SHFL.IDX PT, R2, R14, RZ, 0x1f ;  /* 0x00001fff0e027589 */ /* 0x0004e200000e0000 */
[----:B-1----:R-:W-:-:S13]  /*0080*/  ISETP.NE.OR P0, PT, R3, RZ, !P0 ;  /* 0x000000ff0300720c */ /* 0x002fda0004705670 */
[----:B0-23--:R-:W-:Y:S05]  /*0090*/  @P0 BRA `(.L_x_1) ;  /* 0x0000000000200947 */ /* 0x00dfea0003800000 */
[----:B------:R-:W-:Y:S02]  /*00a0*/  ULDC.64 UR4, c[0x0][0x198] ;  /* 0x0000660000047ab9 */ /* 0x000fe40000000a00 */
[----:B------:R-:W-:Y:S02]  /*00b0*/  UIADD3 UR6, UP0, UR4, 0xf0, URZ ;  /* 0x000000f004067890 */ /* 0x000fe4000ff1e03f */
[----:B------:R-:W-:Y:S02]  /*00c0*/  UIADD3 UR4, UP1, UR4, 0x1f0, URZ ;  /* 0x000001f004047890 */ /* 0x000fe4000ff3e03f */
[----:B------:R-:W-:Y:S02]  /*00d0*/  UIADD3.X UR7, URZ, UR5, URZ, UP0, !UPT ;  /* 0x000000053f077290 */ /* 0x000fe400087fe43f */
[----:B------:R-:W-:-:S07]  /*00e0*/  UIADD3.X UR5, URZ, UR5, URZ, UP1, !UPT ;  /* 0x000000053f057290 */ /* 0x000fce0008ffe43f */
[----:B------:R0:W-:Y:S02]  /*00f0*/  UTMACCTL.PF [UR6] ;  /* 0x00000000060079b9 */ /* 0x0001e40008040000 */
[----:B------:R0:W-:Y:S02]  /*0100*/  UTMACCTL.PF [UR4] ;  /* 0x00000000040079b9 */ /* 0x0001e40008040000 */
[----:B0-----:R-:W-:Y:S01]  /*0110*/  NOP ;  /* 0x0000000000007918 */ /* 0x001fe20000000000 */
.L_x_1:
[----:B------:R-:W-:Y:S05]  /*0120*/  BSYNC B0 ;  /* 0x0000000000007941 */ /* 0x000fea0003800000 */
.L_x_0:
[----:B------:R-:W0:Y:S02]  /*0130*/  SHFL.IDX PT, R5, R0, RZ, 0x1f ;  /* 0x00001fff00057589 */ /* 0x000e2400000e0000 */
[----:B0-----:R-:W-:-:S13]  /*0140*/  ISETP.NE.AND P0, PT, R5, RZ, PT ;  /* 0x000000ff0500720c */ /* 0x001fda0003f05270 */
[----:B------:R-:W-:Y:S05]  /*0150*/  @P0 BRA `(.L_x_2) ;  /* 0x0000000000500947 */ /* 0x000fea0003800000 */
[----:B------:R-:W0:Y:S01]  /*0160*/  S2UR UR8, SR_CgaCtaId ;  /* 0x00000000000879c3 */ /* 0x000e220000008800 */
[----:B------:R-:W-:Y:S01]  /*0170*/  UMOV UR4, 0x400 ;  /* 0x0000040000047882 */ /* 0x000fe20000000000 */
[----:B------:R-:W-:Y:S01]  /*0180*/  UMOV UR5, 0x1 ;  /* 0x0000000100057882 */ /* 0x000fe20000000000 */
[----:B------:R-:W-:Y:S01]  /*0190*/  UMOV UR6, 0x10 ;  /* 0x0000001000067882 */ /* 0x000fe20000000000 */
[----:B------:R-:W-:Y:S01]  /*01a0*/  ELECT P0, URZ, PT ;  /* 0x00000000003f782f */ /* 0x000fe20003800000 */
[----:B------:R-:W-:-:S04]  /*01b0*/  UIADD3 UR6, -UR6, 0x100000, URZ ;  /* 0x0010000006067890 */ /* 0x000fc8000fffe13f */
[----:B------:R-:W-:Y:S02]  /*01c0*/  USHF.L.U32 UR7, UR6, 0xb, URZ ;  /* 0x0000000b06077899 */ /* 0x000fe4000800063f */
[----:B------:R-:W-:Y:S02]  /*01d0*/  USHF.L.U32 UR6, UR6, 0x1, URZ ;  /* 0x0000000106067899 */ /* 0x000fe4000800063f */
[----:B0-----:R-:W-:Y:S02]  /*01e0*/  ULEA UR8, UR8, UR4, 0x18 ;  /* 0x0000000408087291 */ /* 0x001fe4000f8ec03f */
[----:B------:R-:W-:-:S04]  /*01f0*/  UIADD3 UR4, -UR5, 0x100000, URZ ;  /* 0x0010000005047890 */ /* 0x000fc8000fffe13f */
[----:B------:R-:W-:Y:S02]  /*0200*/  USHF.L.U32 UR5, UR4, 0xb, URZ ;  /* 0x0000000b04057899 */ /* 0x000fe4000800063f */
[----:B------:R-:W-:Y:S01]  /*0210*/  USHF.L.U32 UR4, UR4, 0x1, URZ ;  /* 0x0000000104047899 */ /* 0x000fe2000800063f */
[----:B------:R-:W0:Y:S11]  /*0220*/  FENCE.VIEW.ASYNC.S ;  /* 0x00000000000073c6 */ /* 0x000e360000000000 */
[----:B0-----:R0:W1:Y:S01]  /*0230*/  SYNCS.EXCH.64 URZ, [UR8], UR4 ;  /* 0x00000004083f75b2 */ /* 0x0010620008000100 */
[----:B------:R0:W2:Y:S01]  /*0240*/  SYNCS.EXCH.64 URZ, [UR8+0x18], UR6 ;  /* 0x00001806083f75b2 */ /* 0x0000a20008000100 */
[----:B------:R0:W3:Y:S01]  /*0250*/  SYNCS.EXCH.64 URZ, [UR8+0x8], UR4 ;  /* 0x00000804083f75b2 */ /* 0x0000e20008000100 */
[----:B------:R0:W4:Y:S01]  /*0260*/  SYNCS.EXCH.64 URZ, [UR8+0x20], UR6 ;  /* 0x00002006083f75b2 */ /* 0x0001220008000100 */
[----:B------:R0:W0:Y:S01]  /*0270*/  SYNCS.EXCH.64 URZ, [UR8+0x10], UR4 ;  /* 0x00001004083f75b2 */ /* 0x0000220008000100 */
[----:B------:R0:W0:Y:S01]  /*0280*/  SYNCS.EXCH.64 URZ, [UR8+0x28], UR6 ;  /* 0x00002806083f75b2 */ /* 0x0000220008000100 */
[----:B------:R-:W-:Y:S01]  /*0290*/  NOP ;  /* 0x0000000000007918 */ /* 0x000fe20000000000 */
.L_x_2:
[----:B------:R-:W5:Y:S01]  /*02a0*/  SHFL.IDX PT, R0, R0, RZ, 0x1f ;  /* 0x00001fff00007589 */ /* 0x000f6200000e0000 */
[----:B------:R-:W-:Y:S01]  /*02b0*/  SHF.R.S32.HI R7, RZ, 0x1f, R94 ;  /* 0x0000001fff077819 */ /* 0x000fe2000001145e */
[----:B0-----:R-:W0:Y:S01]  /*02c0*/  S2UR UR8, SR_CTAID.X ;  /* 0x00000000000879c3 */ /* 0x001e220000002500 */
[----:B------:R-:W-:Y:S01]  /*02d0*/  ELECT P0, URZ, PT ;  /* 0x00000000003f782f */ /* 0x000fe20003800000 */
[----:B------:R-:W1:Y:S01]  /*02e0*/  S2R R4, SR_CTAID.Y ;  /* 0x0000000000047919 */ /* 0x000e620000002600 */
[----:B------:R-:W-:Y:S01]  /*02f0*/  LEA.HI R7, R7, R94, RZ, 0x7 ;  /* 0x0000005e07077211 */ /* 0x000fe200078f38ff */
[----:B------:R-:W-:Y:S01]  /*0300*/  ULDC UR4, c[0x0][0x154] ;  /* 0x0000550000047ab9 */ /* 0x000fe20000000800 */
[----:B------:R-:W-:Y:S01]  /*0310*/  SHF.R.S32.HI R8, RZ, 0x1f, R5 ;  /* 0x0000001fff087819 */ /* 0x000fe20000011405 */
[----:B------:R-:W-:Y:S01]  /*0320*/  NOP ;  /* 0x0000000000007918 */ /* 0x000fe20000000000 */
[----:B------:R-:W-:Y:S01]  /*0330*/  LOP3.LUT R7, R7, 0xffffff80, RZ, 0xc0, !PT ;  /* 0xffffff8007077812 */ /* 0x000fe200078ec0ff */
[----:B------:R-:W2:Y:S01]  /*0340*/  LDC R13, c[0x0][0x140] ;  /* 0x00005000ff0d7b82 */ /* 0x000ea20000000800 */
[----:B------:R-:W-:Y:S01]  /*0350*/  LEA.HI R8, R8, R5, RZ, 0x2 ;  /* 0x0000000508087211 */ /* 0x000fe200078f10ff */
[----:B------:R-:W-:-:S02]  /*0360*/  NOP ;  /* 0x0000000000007918 */ /* 0x000fc40000000000 */
[----:B------:R-:W-:Y:S01]  /*0370*/  IMAD.IADD R6, R94, 0x1, -R7 ;  /* 0x000000015e067824 */ /* 0x000fe200078e0a07 */
[----:B------:R-:W-:-:S03]  /*0380*/  LOP3.LUT R10, R8, 0x3ffffffc, RZ, 0xc0, !PT ;  /* 0x3ffffffc080a7812 */ /* 0x000fc600078ec0ff */
[----:B------:R-:W3:Y:S01]  /*0390*/  LDC R11, c[0x0][0x144] ;  /* 0x00005100ff0b7b82 */ /* 0x000ee20000000800 */
[----:B------:R-:W-:Y:S02]  /*03a0*/  SHF.R.S32.HI R7, RZ, 0x1f, R6 ;  /* 0x0000001fff077819 */ /* 0x000fe40000011406 */
[----:B------:R-:W-:Y:S02]  /*03b0*/  LOP3.LUT P2, RZ, R6, 0x7, RZ, 0xc0, !PT ;  /* 0x0000000706ff7812 */ /* 0x000fe4000784c0ff */
[----:B------:R-:W-:Y:S02]  /*03c0*/  LEA.HI R7, R7, R6, RZ, 0x3 ;  /* 0x0000000607077211 */ /* 0x000fe400078f18ff */
[----:B-----5:R-:W-:Y:S02]  /*03d0*/  ISETP.NE.OR P0, PT, R0, RZ, !P0 ;  /* 0x000000ff0000720c */ /* 0x020fe40004705670 */
[--C-:B------:R-:W-:Y:S02]  /*03e0*/  SHF.R.S32.HI R0, RZ, 0x3, R7.reuse ;  /* 0x00000003ff007819 */ /* 0x100fe40000011407 */
[----:B------:R-:W-:-:S04]  /*03f0*/  SHF.R.S32.HI R7, RZ, 0x1f, R7 ;  /* 0x0000001fff077819 */ /* 0x000fc80000011407 */
[----:B------:R-:W-:Y:S02]  /*0400*/  LEA.HI R7, R7, R0, RZ, 0x2 ;  /* 0x0000000007077211 */ /* 0x000fe400078f10ff */
[----:B--2---:R-:W-:Y:S02]  /*0410*/  ISETP.EQ.U32.AND P3, PT, R13, 0x1, PT ;  /* 0x000000010d00780c */ /* 0x004fe40003f62070 */
[----:B-1----:R-:W-:Y:S01]  /*0420*/  I2FP.F32.U32 R9, R4 ;  /* 0x0000000400097245 */ /* 0x002fe20000201000 */
[----:B------:R-:W-:Y:S01]  /*0430*/  VOTEU.ALL UP0, P0 ;  /* 0x00000000003f7886 */ /* 0x000fe20000000000 */
[----:B------:R-:W-:Y:S01]  /*0440*/  LOP3.LUT R7, R7, 0xfffffffc, RZ, 0xc0, !PT ;  /* 0xfffffffc07077812 */ /* 0x000fe200078ec0ff */
[----:B------:R-:W-:Y:S02]  /*0450*/  VOTEU.ALL UP1, P0 ;  /* 0x00000000003f7886 */ /* 0x000fe40000020000 */
[----:B------:R-:W-:Y:S01]  /*0460*/  FMUL R12, R9, UR4 ;  /* 0x00000004090c7c20 */ /* 0x000fe20008400000 */
[----:B------:R-:W-:Y:S01]  /*0470*/  IMAD.IADD R9, R5, 0x1, -R10 ;  /* 0x0000000105097824 */ /* 0x000fe200078e0a0a */
[----:B0-----:R-:W-:Y:S01]  /*0480*/  I2FP.F32.U32 R10, UR8 ;  /* 0x00000008000a7c45 */ /* 0x001fe20008201000 */
[----:B------:R-:W-:Y:S01]  /*0490*/  IMAD.IADD R8, R0, 0x1, -R7 ;  /* 0x0000000100087824 */ /* 0x000fe200078e0a07 */
[----:B------:R-:W0:Y:S01]  /*04a0*/  @!UP0 S2UR UR7, SR_CgaCtaId ;  /* 0x00000000000789c3 */ /* 0x000e220000008800 */
[----:B------:R-:W-:Y:S01]  /*04b0*/  ULDC UR4, c[0x0][0x150] ;  /* 0x0000540000047ab9 */ /* 0x000fe20000000800 */
[----:B------:R-:W1:Y:S01]  /*04c0*/  F2I.U32.TRUNC.NTZ R12, R12 ;  /* 0x0000000c000c7305 */ /* 0x000e62000020f000 */
[----:B------:R-:W-:Y:S01]  /*04d0*/  FMUL R10, R10, UR4 ;  /* 0x000000040a0a7c20 */ /* 0x000fe20008400000 */
[----:B------:R-:W-:Y:S01]  /*04e0*/  SHF.R.S32.HI R0, RZ, 0x1f, R3 ;  /* 0x0000001fff007819 */ /* 0x000fe20000011403 */
[----:B------:R-:W-:Y:S01]  /*04f0*/  IMAD R8, R9, 0x4, R8 ;  /* 0x0000000409087824 */ /* 0x000fe200078e0208 */
[----:B------:R-:W-:Y:S01]  /*0500*/  UMOV UR4, 0x20 ;  /* 0x0000002000047882 */ /* 0x000fe20000000000 */
[----:B------:R-:W-:Y:S01]  /*0510*/  @!UP0 UMOV UR6, 0x400 ;  /* 0x0000040000068882 */ /* 0x000fe20000000000 */
[----:B------:R-:W2:Y:S01]  /*0520*/  LDC R7, c[0x0][0x148] ;  /* 0x00005200ff077b82 */ /* 0x000ea20000000800 */
[----:B------:R-:W-:Y:S01]  /*0530*/  LEA.HI R0, R0, R3, RZ, 0x2 ;  /* 0x0000000300007211 */ /* 0x000fe200078f10ff */
[----:B------:R-:W5:Y:S01]  /*0540*/  F2I.U32.TRUNC.NTZ R10, R10 ;  /* 0x0000000a000a7305 */ /* 0x000f62000020f000 */
[----:B------:R-:W-:Y:S01]  /*0550*/  IMAD.SHL.U32 R19, R8, 0x4, RZ ;  /* 0x0000000408137824 */ /* 0x000fe200078e00ff */
[----:B------:R-:W-:-:S04]  /*0560*/  @!UP0 UIADD3 UR4, -UR4, 0x100000, URZ ;  /* 0x0010000004048890 */ /* 0x000fc8000fffe13f */
[----:B------:R-:W-:Y:S02]  /*0570*/  @!UP0 USHF.L.U32 UR5, UR4, 0xb, URZ ;  /* 0x0000000b04058899 */ /* 0x000fe4000800063f */
[----:B------:R-:W-:Y:S01]  /*0580*/  @!UP0 USHF.L.U32 UR4, UR4, 0x1, URZ ;  /* 0x0000000104048899 */ /* 0x000fe2000800063f */
[----:B------:R-:W-:Y:S02]  /*0590*/  LOP3.LUT R0, R0, 0xfffffffc, RZ, 0xc0, !PT ;  /* 0xfffffffc00007812 */ /* 0x000fe400078ec0ff */
[----:B------:R-:W-:Y:S01]  /*05a0*/  LOP3.LUT R19, R8, 0xc, R19, 0x78, !PT ;  /* 0x0000000c08137812 */ /* 0x000fe200078e7813 */
[----:B-1----:R-:W-:Y:S02]  /*05b0*/  IMAD.MOV R21, RZ, RZ, -R12 ;  /* 0x000000ffff157224 */ /* 0x002fe400078e0a0c */
[----:B------:R-:W-:Y:S01]  /*05c0*/  IMAD.IADD R3, R3, 0x1, -R0 ;  /* 0x0000000103037824 */ /* 0x000fe200078e0a00 */
[----:B0-----:R-:W-:Y:S01]  /*05d0*/  @!UP0 ULEA UR6, UR7, UR6, 0x18 ;  /* 0x0000000607068291 */ /* 0x001fe2000f8ec03f */
[----:B-----5:R-:W-:-:S03]  /*05e0*/  IMAD.MOV R10, RZ, RZ, -R10 ;  /* 0x000000ffff0a7224 */ /* 0x020fc600078e0a0a */
[----:B------:R-:W-:Y:S01]  /*05f0*/  ISETP.NE.AND P1, PT, R3, 0x3, PT ;  /* 0x000000030300780c */ /* 0x000fe20003f25270 */
[----:B------:R-:W-:Y:S01]  /*0600*/  VOTEU.ALL UP0, P0 ;  /* 0x00000000003f7886 */ /* 0x000fe20000000000 */
[----:B------:R-:W-:Y:S01]  /*0610*/  ISETP.LT.U32.AND P0, PT, R19, 0x8, !P2 ;  /* 0x000000081300780c */ /* 0x000fe20005701070 */
[----:B---3--:R-:W-:Y:S01]  /*0620*/  IMAD R6, R11, R10, UR8 ;  /* 0x000000080b067e24 */ /* 0x008fe2000f8e020a */
[----:B------:R-:W-:Y:S01]  /*0630*/  ISETP.EQ.OR P1, PT, R3, RZ, !P1 ;  /* 0x000000ff0300720c */ /* 0x000fe20004f22670 */
[C---:B------:R-:W-:Y:S01]  /*0640*/  VIADD R10, R2.reuse, 0xffffffff ;  /* 0xffffffff020a7836 */ /* 0x040fe20000000000 */
[C---:B------:R-:W-:Y:S01]  /*0650*/  ISETP.NE.AND P2, PT, R2.reuse, RZ, PT ;  /* 0x000000ff0200720c */ /* 0x040fe20003f45270 */
[----:B--2---:R-:W-:Y:S01]  /*0660*/  IMAD R0, R7, R21, R4 ;  /* 0x0000001507007224 */ /* 0x004fe200078e0204 */
[----:B------:R-:W-:Y:S01]  /*0670*/  ISETP.EQ.AND P1, PT, R2, RZ, P1 ;  /* 0x000000ff0200720c */ /* 0x000fe20000f22270 */
[----:B------:R-:W0:Y:S02]  /*0680*/  FENCE.VIEW.ASYNC.S ;  /* 0x00000000000073c6 */ /* 0x000e240000000000 */
[----:B0-----:R0:W1:Y:S01]  /*0690*/  @!UP0 SYNCS.EXCH.64 URZ, [UR6+0x40], UR4 ;  /* 0x00004004063f85b2 */ /* 0x0010620008000100 */
[----:B------:R-:W-:-:S02]  /*06a0*/  ISETP.GE.U32.AND P5, PT, R10, 0x2, PT ;  /* 0x000000020a00780c */ /* 0x000fc40003fa6070 */
[----:B------:R-:W-:Y:S02]  /*06b0*/  ISETP.NE.AND P4, PT, R0, R19, PT ;  /* 0x000000130000720c */ /* 0x000fe40003f85270 */
[----:B------:R-:W-:Y:S02]  /*06c0*/  SEL R18, RZ, 0x1, !P1 ;  /* 0x00000001ff127807 */ /* 0x000fe40004800000 */
[----:B------:R-:W-:Y:S02]  /*06d0*/  ISETP.EQ.OR P4, PT, R6, RZ, !P4 ;  /* 0x000000ff0600720c */ /* 0x000fe40006782670 */
[----:B------:R-:W-:Y:S02]  /*06e0*/  LOP3.LUT R0, R94, 0x7f, RZ, 0xc0, !PT ;  /* 0x0000007f5e007812 */ /* 0x000fe400078ec0ff */
[----:B------:R-:W-:Y:S02]  /*06f0*/  PLOP3.LUT P0, PT, P0, P4, PT, 0x80, 0x0 ;  /* 0x000000000000781c */ /* 0x000fe40000709070 */
[----:B------:R-:W-:-:S02]  /*0700*/  SEL R18, R18, 0x2, P5 ;  /* 0x0000000212127807 */ /* 0x000fc40002800000 */
[----:B------:R-:W-:Y:S01]  /*0710*/  P2R R102, PR, RZ, 0x1 ;  /* 0x00000001ff667803 */ /* 0x000fe20000000000 */
[----:B------:R0:W2:Y:S01]  /*0720*/  @!UP1 SYNCS.EXCH.64 URZ, [UR6+0x48], UR4 ;  /* 0x00004804063f95b2 */ /* 0x0000a20008000100 */
[----:B------:R-:W-:Y:S01]  /*0730*/  NOP ;  /* 0x0000000000007918 */ /* 0x000fe20000000000 */
[----:B------:R-:W-:Y:S06]  /*0740*/  @!P3 BRA `(.L_x_3) ;  /* 0x000000000008b947 */ /* 0x000fec0003800000 */
[----:B-12-4-:R-:W-:Y:S01]  /*0750*/  UCGABAR_ARV ;  /* 0x00000000000079c7 */ /* 0x016fe20008000000 */
[----:B------:R-:W-:Y:S05]  /*0760*/  BRA `(.L_x_4) ;  /* 0x0000000000047947 */ /* 0x000fea0003800000 */
.L_x_3:
[----:B-12-4-:R-:W-:Y:S01]  /*0770*/  NOP ;  /* 0x0000000000007918 */ /* 0x016fe20000000000 */
.L_x_4:
[----:B------:R-:W1:Y:S01]  /*0780*/  LDC R2, c[0x0][0x65c] ;  /* 0x00019700ff027b82 */ /* 0x000e620000000800 */
[----:B------:R-:W-:Y:S02]  /*0790*/  IMAD.U32 R8, RZ, RZ, UR8 ;  /* 0x00000008ff087e24 */ /* 0x000fe4000f8e00ff */
[----:B------:R-:W-:Y:S01]  /*07a0*/  IMAD.MOV.U32 R9, RZ, RZ, RZ ;  /* 0x000000ffff097224 */ /* 0x000fe200078e00ff */
[----:B-1----:R-:W-:-:S04]  /*07b0*/  ISETP.NE.AND P1, PT, R2, 0x1, PT ;  /* 0x000000010200780c */ /* 0x002fc80003f25270 */
[----:B------:R-:W-:-:S09]  /*07c0*/  P2R R5, PR, RZ, 0x2 ;  /* 0x00000002ff057803 */ /* 0x000fd20000000000 */
[----:B------:R-:W1:Y:S01]  /*07d0*/  @P1 LDC R17, c[0x0][0x10] ;  /* 0x00000400ff111b82 */ /* 0x000e620000000800 */
[----:B------:R-:W-:Y:S02]  /*07e0*/  @P1 IMAD.MOV.U32 R5, RZ, RZ, RZ ;  /* 0x000000ffff051224 */ /* 0x000fe400078e00ff */
[----:B------:R-:W-:-:S05]  /*07f0*/  @P1 IMAD.MOV.U32 R13, RZ, RZ, RZ ;  /* 0x000000ffff0d1224 */ /* 0x000fca00078e00ff */
[----:B------:R-:W2:Y:S01]  /*0800*/  @!P1 LDC R11, c[0x0][0xc] ;  /* 0x00000300ff0b9b82 */ /* 0x000ea20000000800 */
[----:B0-----:R-:W-:Y:S01]  /*0810*/  ULDC UR4, c[0x0][0xc] ;  /* 0x0000030000047ab9 */ /* 0x001fe20000000800 */
[----:B------:R-:W-:Y:S01]  /*0820*/  ULDC UR5, c[0x0][0x10] ;  /* 0x0000040000057ab9 */ /* 0x000fe20000000800 */
[----:B------:R-:W-:Y:S01]  /*0830*/  ULDC UR6, c[0x0][0x14] ;  /* 0x0000050000067ab9 */ /* 0x000fe20000000800 */
[----:B------:R-:W-:-:S04]  /*0840*/  UIMAD.WIDE.U32 UR4, UR4, UR5, URZ ;  /* 0x00000005040472a5 */ /* 0x000fc8000f8e003f */
[----:B------:R-:W-:Y:S02]  /*0850*/  UIMAD.WIDE.U32 UR38, UR4, UR6, URZ ;  /* 0x00000006042672a5 */ /* 0x000fe4000f8e003f */
[----:B------:R-:W-:-:S04]  /*0860*/  UIMAD UR41, UR5, UR6, URZ ;  /* 0x00000006052972a4 */ /* 0x000fc8000f8e023f */
[----:B------:R-:W-:Y:S01]  /*0870*/  UIADD3 UR41, UR39, UR41, URZ ;  /* 0x0000002927297290 */ /* 0x000fe2000fffe03f */
[----:B-1----:R-:W-:-:S04]  /*0880*/  @P1 IMAD.WIDE.U32 R16, R17, UR8, R4 ;  /* 0x0000000811101c25 */ /* 0x002fc8000f8e0004 */
[----:B------:R-:W-:Y:S02]  /*0890*/  @P1 IMAD.IADD R17, R17, 0x1, R13 ;  /* 0x0000000111111824 */ /* 0x000fe400078e020d */
[----:B--2---:R-:W-:-:S04]  /*08a0*/  @!P1 IMAD.WIDE.U32 R8, R4, R11, R8 ;  /* 0x0000000b04089225 */ /* 0x004fc800078e0008 */
[----:B------:R-:W-:Y:S02]  /*08b0*/  @!P1 IMAD.MOV.U32 R16, RZ, RZ, R8 ;  /* 0x000000ffff109224 */ /* 0x000fe400078e0008 */
[----:B------:R-:W-:Y:S01]  /*08c0*/  @!P1 IMAD.MOV.U32 R17, RZ, RZ, R9 ;  /* 0x000000ffff119224 */ /* 0x000fe200078e0009 */
[----:B------:R-:W-:Y:S06]  /*08d0*/  @!P3 BRA `(.L_x_5) ;  /* 0x00000000000cb947 */ /* 0x000fec0003800000 */
[----:B------:R-:W-:Y:S01]  /*08e0*/  UCGABAR_WAIT ;  /* 0x0000000000007dc7 */ /* 0x000fe20008000000 */
[----:B------:R-:W-:Y:S01]  /*08f0*/  CCTL.IVALL ;  /* 0x00000000ff00798f */ /* 0x000fe20002000000 */
[----:B------:R-:W-:Y:S05]  /*0900*/  BRA `(.L_x_6) ;  /* 0x0000000000047947 */ /* 0x000fea0003800000 */
.L_x_5:
[----:B------:R-:W-:Y:S06]  /*0910*/  BAR.SYNC.DEFER_BLOCKING 0x0 ;  /* 0x0000000000007b1d */ /* 0x000fec0000010000 */
.L_x_6:
[----:B------:R-:W-:Y:S05]  /*0920*/  @!P2 BRA `(.L_x_7) ;  /* 0x0000005c008ca947 */ /* 0x000fea0003800000 */
[----:B------:R-:W-:-:S13]  /*0930*/  ISETP.GT.U32.AND P0, PT, R10, 0x1, PT ;  /* 0x000000010a00780c */ /* 0x000fda0003f04070 */
[----:B------:R-:W-:Y:S05]  /*0940*/  @P0 EXIT ;  /* 0x000000000000094d */ /* 0x000fea0003800000 */
[----:B------:R-:W-:Y:S01]  /*0950*/  ULDC.64 UR4, c[0x0][0x650] ;  /* 0x0001940000047ab9 */ /* 0x000fe20000000a00 */
[----:B------:R-:W-:Y:S01]  /*0960*/  PRMT R3, RZ, 0x7610, R3 ;  /* 0x00007610ff037816 */ /* 0x000fe20000000003 */
[----:B------:R-:W-:Y:S01]  /*0970*/  IMAD.MOV.U32 R101, RZ, RZ, -0x1 ;  /* 0xffffffffff657424 */ /* 0x000fe200078e00ff */
[----:B------:R-:W-:Y:S01]  /*0980*/  ISETP.GE.U32.AND P0, PT, R16, UR4, PT ;  /* 0x0000000410007c0c */ /* 0x000fe2000bf06070 */
[----:B------:R-:W-:Y:S02]  /*0990*/  IMAD.MOV.U32 R100, RZ, RZ, -0x1 ;  /* 0xffffffffff647424 */ /* 0x000fe400078e00ff */
[----:B------:R-:W-:Y:S01]  /*09a0*/  IMAD.MOV.U32 R99, RZ, RZ, -0x1 ;  /* 0xffffffffff637424 */ /* 0x000fe200078e00ff */
[----:B------:R-:W-:-:S13]  /*09b0*/  ISETP.GE.U32.AND.EX P0, PT, R17, UR5, PT, P0 ;  /* 0x0000000511007c0c */ /* 0x000fda000bf06100 */
[----:B------:R-:W-:Y:S05]  /*09c0*/  @P0 BRA `(.L_x_8) ;  /* 0x0000000400280947 */ /* 0x000fea0003800000 */
[----:B------:R-:W0:Y:S01]  /*09d0*/  LDC.64 R22, c[0x0][0x628] ;  /* 0x00018a00ff167b82 */ /* 0x000e220000000a00 */
[----:B------:R-:W-:Y:S02]  /*09e0*/  IMAD.MOV.U32 R8, RZ, RZ, R16 ;  /* 0x000000ffff087224 */ /* 0x000fe400078e0010 */
[----:B------:R-:W-:-:S05]  /*09f0*/  IMAD.MOV.U32 R9, RZ, RZ, R17 ;  /* 0x000000ffff097224 */ /* 0x000fca00078e0011 */
[----:B------:R-:W1:Y:S08]  /*0a00*/  LDC R20, c[0x0][0x630] ;  /* 0x00018c00ff147b82 */ /* 0x000e700000000800 */
[----:B------:R-:W2:Y:S01]  /*0a10*/  LDC.64 R24, c[0x0][0x620] ;  /* 0x00018800ff187b82 */ /* 0x000ea20000000a00 */
[----:B0-----:R-:W-:-:S04]  /*0a20*/  ISETP.NE.U32.AND P0, PT, R22, RZ, PT ;  /* 0x000000ff1600720c */ /* 0x001fc80003f05070 */
[----:B------:R-:W-:-:S13]  /*0a30*/  ISETP.NE.AND.EX P0, PT, R23, RZ, PT, P0 ;  /* 0x000000ff1700720c */ /* 0x000fda0003f05300 */
[----:B-12---:R-:W-:Y:S05]  /*0a40*/  @!P0 BRA `(.L_x_9) ;  /* 0x0000000000288947 */ /* 0x006fea0003800000 */
[----:B------:R-:W0:Y:S02]  /*0a50*/  LDC R3, c[0x0][0x634] ;  /* 0x00018d00ff037b82 */ /* 0x000e240000000800 */
[----:B0-----:R-:W-:-:S05]  /*0a60*/  IADD3 R3, P0, R16, R3, RZ ;  /* 0x0000000310037210 */ /* 0x001fca0007f1e0ff */
[----:B------:R-:W-:-:S04]  /*0a70*/  IMAD.X R15, RZ, RZ, R17, P0 ;  /* 0x000000ffff0f7224 */ /* 0x000fc800000e0611 */
[----:B------:R-:W-:-:S04]  /*0a80*/  IMAD.WIDE.U32 R8, R15, R22, RZ ;  /* 0x000000160f087225 */ /* 0x000fc800078e00ff */
[----:B------:R-:W-:-:S04]  /*0a90*/  IMAD.WIDE.U32 R10, P0, R3, R23, R8 ;  /* 0x00000017030a7225 */ /* 0x000fc80007800008 */
[----:B------:R-:W-:-:S04]  /*0aa0*/  IMAD.WIDE.U32 R8, R3, R22, RZ ;  /* 0x0000001603087225 */ /* 0x000fc800078e00ff */
[----:B------:R-:W-:Y:S01]  /*0ab0*/  IMAD.X R13, RZ, RZ, RZ, P0 ;  /* 0x000000ffff0d7224 */ /* 0x000fe200000e06ff */
[----:B------:R-:W-:Y:S01]  /*0ac0*/  IADD3 RZ, P0, R9, R10, RZ ;  /* 0x0000000a09ff7210 */ /* 0x000fe20007f1e0ff */
[----:B------:R-:W-:-:S04]  /*0ad0*/  IMAD.MOV.U32 R12, RZ, RZ, R11 ;  /* 0x000000ffff0c7224 */ /* 0x000fc800078e000b */
[----:B------:R-:W-:-:S08]  /*0ae0*/  IMAD.WIDE.U32.X R8, R15, R23, R12, P0 ;  /* 0x000000170f087225 */ /* 0x000fd000000e040c */
.L_x_9:
[----:B------:R-:W0:Y:S01]  /*0af0*/  LDC.64 R28, c[0x0][0x640] ;  /* 0x00019000ff1c7b82 */ /* 0x000e220000000a00 */
[-CC-:B------:R-:W-:Y:S01]  /*0b00*/  SHF.R.U64 R99, R8, R20.reuse, R9.reuse ;  /* 0x0000001408637219 */ /* 0x180fe20000001209 */
[----:B------:R-:W-:Y:S01]  /*0b10*/  IMAD R27, R7, R21, R4 ;  /* 0x00000015071b7224 */ /* 0x000fe200078e0204 */
[----:B------:R-:W-:Y:S01]  /*0b20*/  SHF.R.U32.HI R3, RZ, R20, R9 ;  /* 0x00000014ff037219 */ /* 0x000fe20000011609 */
[----:B------:R-:W-:Y:S01]  /*0b30*/  IMAD.MOV.U32 R21, RZ, RZ, 0x1 ;  /* 0x00000001ff157424 */ /* 0x000fe200078e00ff */
[----:B------:R-:W-:-:S03]  /*0b40*/  IADD3 R5, P0, RZ, -R99, RZ ;  /* 0x80000063ff057210 */ /* 0x000fc60007f1e0ff */
[----:B------:R-:W1:Y:S02]  /*0b50*/  LDC R22, c[0x0][0x618] ;  /* 0x00018600ff167b82 */ /* 0x000e640000000800 */
[----:B------:R-:W-:Y:S02]  /*0b60*/  IMAD.X R3, RZ, RZ, ~R3, P0 ;  /* 0x000000ffff037224 */ /* 0x000fe400000e0e03 */
[----:B------:R-:W-:-:S04]  /*0b70*/  IMAD.WIDE.U32 R8, R5, R24, R16 ;  /* 0x0000001805087225 */ /* 0x000fc800078e0010 */
[----:B------:R-:W2:Y:S01]  /*0b80*/  LDC R20, c[0x0][0x608] ;  /* 0x00018200ff147b82 */ /* 0x000ea20000000800 */
[----:B------:R-:W-:Y:S02]  /*0b90*/  IMAD R10, R3, R24, RZ ;  /* 0x00000018030a7224 */ /* 0x000fe400078e02ff */
[----:B------:R-:W-:Y:S02]  /*0ba0*/  IMAD.MOV.U32 R3, RZ, RZ, -0x1 ;  /* 0xffffffffff037424 */ /* 0x000fe400078e00ff */
[----:B------:R-:W-:-:S03]  /*0bb0*/  IMAD R5, R5, R25, R10 ;  /* 0x0000001905057224 */ /* 0x000fc600078e020a */
[----:B------:R-:W3:Y:S01]  /*0bc0*/  LDC R26, c[0x0][0x658] ;  /* 0x00019600ff1a7b82 */ /* 0x000ee20000000800 */
[----:B------:R-:W-:Y:S01]  /*0bd0*/  IMAD.IADD R5, R9, 0x1, R5 ;  /* 0x0000000109057824 */ /* 0x000fe200078e0205 */
[----:B0-----:R-:W-:-:S04]  /*0be0*/  ISETP.NE.U32.AND P0, PT, R28, RZ, PT ;  /* 0x000000ff1c00720c */ /* 0x001fc80003f05070 */
[----:B------:R-:W-:Y:S02]  /*0bf0*/  ISETP.NE.AND.EX P0, PT, R29, RZ, PT, P0 ;  /* 0x000000ff1d00720c */ /* 0x000fe40003f05300 */
[----:B------:R-:W0:Y:S01]  /*0c00*/  LDC R24, c[0x0][0x600] ;  /* 0x00018000ff187b82 */ /* 0x000e220000000800 */
[-CC-:B-1----:R-:W-:Y:S02]  /*0c10*/  SHF.R.U64 R12, R8, R22.reuse, R5.reuse ;  /* 0x00000016080c7219 */ /* 0x182fe40000001205 */
[----:B------:R-:W-:-:S05]  /*0c20*/  SHF.R.U32.HI R5, RZ, R22, R5 ;  /* 0x00000016ff057219 */ /* 0x000fca0000011605 */
[----:B------:R-:W1:Y:S01]  /*0c30*/  LDC R15, c[0x0][0x648] ;  /* 0x00019200ff0f7b82 */ /* 0x000e620000000800 */
[-CC-:B--2---:R-:W-:Y:S02]  /*0c40*/  SHF.R.U64 R22, R12, R20.reuse, R5.reuse ;  /* 0x000000140c167219 */ /* 0x184fe40000001205 */
[----:B------:R-:W-:-:S05]  /*0c50*/  SHF.R.U32.HI R5, RZ, R20, R5 ;  /* 0x00000014ff057219 */ /* 0x000fca0000011605 */
[----:B------:R-:W2:Y:S01]  /*0c60*/  LDC R23, c[0x0][0x638] ;  /* 0x00018e00ff177b82 */ /* 0x000ea20000000800 */
[-CC-:B---3--:R-:W-:Y:S02]  /*0c70*/  SHF.R.U64 R20, R22, R26.reuse, R5.reuse ;  /* 0x0000001a16147219 */ /* 0x188fe40000001205 */
[-C--:B------:R-:W-:Y:S02]  /*0c80*/  SHF.L.U32 R3, R3, R26.reuse, RZ ;  /* 0x0000001a03037219 */ /* 0x080fe400000006ff */
[----:B------:R-:W-:Y:S01]  /*0c90*/  SHF.R.U32.HI R5, RZ, R26, R5 ;  /* 0x0000001aff057219 */ /* 0x000fe20000011605 */
[----:B------:R-:W-:Y:S01]  /*0ca0*/  IMAD.MOV.U32 R4, RZ, RZ, R20 ;  /* 0x000000ffff047224 */ /* 0x000fe200078e0014 */
[----:B------:R-:W-:Y:S01]  /*0cb0*/  LOP3.LUT R7, RZ, R3, RZ, 0x33, !PT ;  /* 0x00000003ff077212 */ /* 0x000fe200078e33ff */
[----:B------:R-:W3:Y:S01]  /*0cc0*/  LDC R25, c[0x0][0x610] ;  /* 0x00018400ff197b82 */ /* 0x000ee20000000800 */
[----:B------:R-:W-:Y:S05]  /*0cd0*/  @!P0 BRA `(.L_x_10) ;  /* 0x0000000000288947 */ /* 0x000fea0003800000 */
[----:B------:R-:W4:Y:S02]  /*0ce0*/  LDC R3, c[0x0][0x64c] ;  /* 0x00019300ff037b82 */ /* 0x000f240000000800 */
[----:B----4-:R-:W-:-:S05]  /*0cf0*/  IADD3 R3, P0, R20, R3, RZ ;  /* 0x0000000314037210 */ /* 0x010fca0007f1e0ff */
        /* <DEDUP_REMOVED lines=8> */
.L_x_10:
[----:B-1----:R-:W-:Y:S02]  /*0d80*/  SHF.R.U64 R5, R4, R15, R5 ;  /* 0x0000000f04057219 */ /* 0x002fe40000001205 */
[----:B------:R-:W-:Y:S01]  /*0d90*/  LOP3.LUT R4, R22, R7, RZ, 0xc0, !PT ;  /* 0x0000000716047212 */ /* 0x000fe200078ec0ff */
[----:B0-----:R-:W-:Y:S01]  /*0da0*/  VIADD R7, R24, 0xffffffff ;  /* 0xffffffff18077836 */ /* 0x001fe20000000000 */
[----:B------:R-:W-:Y:S01]  /*0db0*/  SHF.L.U32 R3, R21, R26, RZ ;  /* 0x0000001a15037219 */ /* 0x000fe200000006ff */
[----:B------:R-:W-:Y:S01]  /*0dc0*/  IMAD.MOV R8, RZ, RZ, -R5 ;  /* 0x000000ffff087224 */ /* 0x000fe200078e0a05 */
[----:B------:R-:W-:Y:S02]  /*0dd0*/  SEL R6, R6, R27, !P1 ;  /* 0x0000001b06067207 */ /* 0x000fe40004800000 */
[----:B------:R-:W-:Y:S01]  /*0de0*/  LOP3.LUT R7, R12, R7, RZ, 0xc0, !PT ;  /* 0x000000070c077212 */ /* 0x000fe200078ec0ff */
[----:B------:R-:W-:Y:S02]  /*0df0*/  IMAD R5, R3, R5, R4 ;  /* 0x0000000503057224 */ /* 0x000fe400078e0204 */
[----:B--2---:R-:W-:-:S02]  /*0e00*/  IMAD R3, R8, R23, R20 ;  /* 0x0000001708037224 */ /* 0x004fc400078e0214 */
[----:B---3--:R-:W-:Y:S02]  /*0e10*/  IMAD R6, R5, R25, R6 ;  /* 0x0000001905067224 */ /* 0x008fe400078e0206 */
[----:B------:R-:W-:Y:S02]  /*0e20*/  IMAD R101, R3, R24, R7 ;  /* 0x0000001803657224 */ /* 0x000fe400078e0207 */
[----:B------:R-:W-:-:S03]  /*0e30*/  IMAD.MOV.U32 R4, RZ, RZ, 0x1 ;  /* 0x00000001ff047424 */ /* 0x000fc600078e00ff */
[----:B------:R-:W-:Y:S02]  /*0e40*/  SEL R100, R101, R6, !P1 ;  /* 0x0000000665647207 */ /* 0x000fe40004800000 */
[----:B------:R-:W-:Y:S02]  /*0e50*/  PRMT R3, R4, 0x7610, R3 ;  /* 0x0000761004037816 */ /* 0x000fe40000000003 */
[----:B------:R-:W-:-:S07]  /*0e60*/  SEL R101, R6, R101, !P1 ;  /* 0x0000006506657207 */ /* 0x000fce0004800000 */
.L_x_8:
[----:B------:R-:W-:-:S08]  /*0e70*/  NOP ;  /* 0x0000000000007918 */ /* 0x000fd00000000000 */
[----:B------:R-:W0:Y:S02]  /*0e80*/  USETMAXREG.TRY_ALLOC.CTAPOOL UP0, 0xe8 ;  /* 0x000000e8000079c8 */ /* 0x000e240008000600 */
[----:B0-----:R-:W-:-:S13]  /*0e90*/  PLOP3.LUT P0, PT, PT, PT, UP0, 0x80, 0x0 ;  /* 0x000000000000781c */ /* 0x001fda0003f0f008 */
[----:B------:R-:W-:Y:S05]  /*0ea0*/  @!P0 BRA `(.L_x_8) ;  /* 0xfffffffc00f08947 */ /* 0x000fea000383ffff */
[----:B------:R-:W-:Y:S01]  /*0eb0*/  ULDC.64 UR4, c[0x0][0x598] ;  /* 0x0001660000047ab9 */ /* 0x000fe20000000a00 */
[----:B------:R-:W-:Y:S01]  /*0ec0*/  ULDC.64 UR36, c[0x0][0x208] ;  /* 0x0000820000247ab9 */ /* 0x000fe20000000a00 */
[----:B------:R-:W-:-:S04]  /*0ed0*/  ISETP.NE.U32.AND P0, PT, RZ, UR4, PT ;  /* 0x00000004ff007c0c */ /* 0x000fc8000bf05070 */
[----:B------:R-:W-:-:S13]  /*0ee0*/  ISETP.NE.AND.EX P0, PT, RZ, UR5, PT, P0 ;  /* 0x00000005ff007c0c */ /* 0x000fda000bf05300 */
[----:B------:R-:W-:Y:S05]  /*0ef0*/  @!P0 BRA `(.L_x_11) ;  /* 0x00000000001c8947 */ /* 0x000fea0003800000 */
[----:B------:R-:W0:Y:S02]  /*0f00*/  LDC.64 R4, c[0x0][0x598] ;  /* 0x00016600ff047b82 */ /* 0x000e240000000a00 */
[----:B0-----:R-:W2:Y:S02]  /*0f10*/  LDG.E.64 R4, desc[UR36][R4.64] ;  /* 0x0000002404047981 */ /* 0x001ea4000c1e1b00 */
[----:B--2---:R-:W-:-:S04]  /*0f20*/  ISETP.NE.U32.AND P0, PT, R4, RZ, PT ;  /* 0x000000ff0400720c */ /* 0x004fc80003f05070 */
[----:B------:R-:W-:-:S13]  /*0f30*/  ISETP.NE.AND.EX P0, PT, R5, RZ, PT, P0 ;  /* 0x000000ff0500720c */ /* 0x000fda0003f05300 */
[----:B------:R-:W-:Y:S05]  /*0f40*/  @!P0 BRA `(.L_x_11) ;  /* 0x0000000000088947 */ /* 0x000fea0003800000 */
[----:B------:R0:W5:Y:S01]  /*0f50*/  LD.E R88, desc[UR36][R4.64] ;  /* 0x0000002404587980 */ /* 0x000162000c101900 */
[----:B------:R-:W-:Y:S05]  /*0f60*/  BRA `(.L_x_12) ;  /* 0x0000000000247947 */ /* 0x000fea0003800000 */
.L_x_11:
[----:B------:R-:W-:Y:S02]  /*0f70*/  ULDC.64 UR4, c[0x0][0x588] ;  /* 0x0001620000047ab9 */ /* 0x000fe40000000a00 */
[----:B------:R-:W-:-:S04]  /*0f80*/  ISETP.NE.U32.AND P0, PT, RZ, UR4, PT ;  /* 0x00000004ff007c0c */ /* 0x000fc8000bf05070 */
[----:B------:R-:W-:-:S13]  /*0f90*/  ISETP.NE.AND.EX P0, PT, RZ, UR5, PT, P0 ;  /* 0x00000005ff007c0c */ /* 0x000fda000bf05300 */
[----:B------:R-:W-:Y:S05]  /*0fa0*/  @!P0 BRA `(.L_x_13) ;  /* 0x00000000000c8947 */ /* 0x000fea0003800000 */
[----:B------:R-:W0:Y:S02]  /*0fb0*/  LDC.64 R88, c[0x0][0x588] ;  /* 0x00016200ff587b82 */ /* 0x000e240000000a00 */
[----:B0-----:R1:W5:Y:S01]  /*0fc0*/  LDG.E R88, desc[UR36][R88.64] ;  /* 0x0000002458587981 */ /* 0x001362000c1e1900 */
[----:B------:R-:W-:Y:S05]  /*0fd0*/  BRA `(.L_x_12) ;  /* 0x0000000000087947 */ /* 0x000fea0003800000 */
.L_x_13:
[----:B------:R-:W-:Y:S02]  /*0fe0*/  ULDC UR4, c[0x0][0x580] ;  /* 0x0001600000047ab9 */ /* 0x000fe40000000800 */
[----:B------:R-:W-:-:S07]  /*0ff0*/  IMAD.U32 R88, RZ, RZ, UR4 ;  /* 0x00000004ff587e24 */ /* 0x000fce000f8e00ff */
.L_x_12:
[----:B------:R-:W-:Y:S02]  /*1000*/  ULDC.64 UR4, c[0x0][0x5a0] ;  /* 0x0001680000047ab9 */ /* 0x000fe40000000a00 */
[----:B------:R-:W-:-:S04]  /*1010*/  ISETP.NE.U32.AND P0, PT, RZ, UR4, PT ;  /* 0x00000004ff007c0c */ /* 0x000fc8000bf05070 */
[----:B------:R-:W-:-:S13]  /*1020*/  ISETP.NE.AND.EX P0, PT, RZ, UR5, PT, P0 ;  /* 0x00000005ff007c0c */ /* 0x000fda000bf05300 */
[----:B------:R-:W-:Y:S05]  /*1030*/  @!P0 BRA `(.L_x_14) ;  /* 0x00000000001c8947 */ /* 0x000fea0003800000 */
[----:B0-----:R-:W0:Y:S02]  /*1040*/  LDC.64 R4, c[0x0][0x5a0] ;  /* 0x00016800ff047b82 */ /* 0x001e240000000a00 */
[----:B0-----:R-:W2:Y:S02]  /*1050*/  LDG.E.64 R4, desc[UR36][R4.64] ;  /* 0x0000002404047981 */ /* 0x001ea4000c1e1b00 */
[----:B--2---:R-:W-:-:S04]  /*1060*/  ISETP.NE.U32.AND P0, PT, R4, RZ, PT ;  /* 0x000000ff0400720c */ /* 0x004fc80003f05070 */
[----:B------:R-:W-:-:S13]  /*1070*/  ISETP.NE.AND.EX P0, PT, R5, RZ, PT, P0 ;  /* 0x000000ff0500720c */ /* 0x000fda0003f05300 */
[----:B------:R-:W-:Y:S05]  /*1080*/  @!P0 BRA `(.L_x_14) ;  /* 0x0000000000088947 */ /* 0x000fea0003800000 */
[----:B-1----:R0:W5:Y:S01]  /*1090*/  LD.E R89, desc[UR36][R4.64] ;  /* 0x0000002404597980 */ /* 0x002162000c101900 */
[----:B------:R-:W-:Y:S05]  /*10a0*/  BRA `(.L_x_15) ;  /* 0x0000000000247947 */ /* 0x000fea0003800000 */
.L_x_14:
[----:B------:R-:W-:Y:S02]  /*10b0*/  ULDC.64 UR4, c[0x0][0x590] ;  /* 0x0001640000047ab9 */ /* 0x000fe40000000a00 */
[----:B------:R-:W-:-:S04]  /*10c0*/  ISETP.NE.U32.AND P0, PT, RZ, UR4, PT ;  /* 0x00000004ff007c0c */ /* 0x000fc8000bf05070 */
[----:B------:R-:W-:-:S13]  /*10d0*/  ISETP.NE.AND.EX P0, PT, RZ, UR5, PT, P0 ;  /* 0x00000005ff007c0c */ /* 0x000fda000bf05300 */
[----:B------:R-:W-:Y:S05]  /*10e0*/  @!P0 BRA `(.L_x_16) ;  /* 0x00000000000c8947 */ /* 0x000fea0003800000 */
[----:B0-----:R-:W1:Y:S02]  /*10f0*/  LDC.64 R4, c[0x0][0x590] ;  /* 0x00016400ff047b82 */ /* 0x001e640000000a00 */
[----:B-1----:R1:W5:Y:S01]  /*1100*/  LDG.E R89, desc[UR36][R4.64] ;  /* 0x0000002404597981 */ /* 0x002362000c1e1900 */
[----:B------:R-:W-:Y:S05]  /*1110*/  BRA `(.L_x_15) ;  /* 0x0000000000087947 */ /* 0x000fea0003800000 */
.L_x_16:
[----:B------:R-:W-:Y:S02]  /*1120*/  ULDC UR4, c[0x0][0x584] ;  /* 0x0001610000047ab9 */ /* 0x000fe40000000800 */
[----:B-1----:R-:W-:-:S07]  /*1130*/  IMAD.U32 R89, RZ, RZ, UR4 ;  /* 0x00000004ff597e24 */ /* 0x002fce000f8e00ff */
.L_x_15:
[----:B------:R-:W-:-:S13]  /*1140*/  LOP3.LUT P0, RZ, R3, 0xff, RZ, 0xc0, !PT ;  /* 0x000000ff03ff7812 */ /* 0x000fda000780c0ff */
[----:B------:R-:W-:Y:S05]  /*1150*/  @!P0 EXIT ;  /* 0x000000000000894d */ /* 0x000fea0003800000 */
[----:B------:R-:W2:Y:S01]  /*1160*/  LDC R92, c[0x0][0x658] ;  /* 0x00019600ff5c7b82 */ /* 0x000ea20000000800 */
[----:B------:R-:W-:Y:S01]  /*1170*/  ULDC.64 UR6, c[0x0][0x288] ;  /* 0x0000a20000067ab9 */ /* 0x000fe20000000a00 */
[----:B------:R-:W-:Y:S01]  /*1180*/  LOP3.LUT R14, R14, 0x1, RZ, 0xc0, !PT ;  /* 0x000000010e0e7812 */ /* 0x000fe200078ec0ff */
[----:B------:R-:W-:Y:S01]  /*1190*/  UIADD3 UR4, UR7, 0x3f, URZ ;  /* 0x0000003f07047890 */ /* 0x000fe2000fffe03f */
[----:B------:R-:W-:Y:S01]  /*11a0*/  SHF.R.U32.HI R3, RZ, 0x2, R94 ;  /* 0x00000002ff037819 */ /* 0x000fe2000001165e */
[----:B01----:R-:W-:Y:S01]  /*11b0*/  IMAD.MOV.U32 R5, RZ, RZ, -0x1 ;  /* 0xffffffffff057424 */ /* 0x003fe200078e00ff */
[----:B------:R-:W-:Y:S01]  /*11c0*/  SHF.R.U32.HI R0, RZ, 0x1, R0 ;  /* 0x00000001ff007819 */ /* 0x000fe20000011600 */
[----:B------:R-:W-:Y:S01]  /*11d0*/  USHF.R.S32.HI UR5, URZ, 0x1f, UR4 ;  /* 0x0000001f3f057899 */ /* 0x000fe20008011404 */
[----:B------:R-:W0:Y:S01]  /*11e0*/  LDC.64 R90, c[0x0][0x5c8] ;  /* 0x00017200ff5a7b82 */ /* 0x000e220000000a00 */
[----:B------:R-:W-:Y:S01]  /*11f0*/  IMAD.SHL.U32 R22, R14, 0x40, RZ ;  /* 0x000000400e167824 */ /* 0x000fe200078e00ff */
[----:B------:R-:W-:Y:S01]  /*1200*/  LOP3.LUT R3, R3, 0x7, RZ, 0xc0, !PT ;  /* 0x0000000703037812 */ /* 0x000fe200078ec0ff */
[----:B------:R-:W-:Y:S01]  /*1210*/  ULEA.HI UR5, UR5, UR4, URZ, 0x6 ;  /* 0x0000000405057291 */ /* 0x000fe2000f8f303f */
[----:B------:R-:W-:Y:S01]  /*1220*/  LOP3.LUT R0, R0, 0x30, RZ, 0xc0, !PT ;  /* 0x0000003000007812 */ /* 0x000fe200078ec0ff */
[----:B------:R-:W-:Y:S01]  /*1230*/  IMAD.MOV.U32 R7, RZ, RZ, 0x1 ;  /* 0x00000001ff077424 */ /* 0x000fe200078e00ff */
[--C-:B------:R-:W-:Y:S01]  /*1240*/  LOP3.LUT R22, R22, 0x40, R3.reuse, 0xe2, !PT ;  /* 0x0000004016167812 */ /* 0x100fe200078ee203 */
[----:B------:R-:W-:Y:S01]  /*1250*/  USHF.R.S32.HI UR43, URZ, 0x6, UR5 ;  /* 0x000000063f2b7899 */ /* 0x000fe20008011405 */
[----:B------:R-:W1:Y:S01]  /*1260*/  LDC R96, c[0x0][0x600] ;  /* 0x00018000ff607b82 */ /* 0x000e620000000800 */
[----:B------:R-:W-:Y:S01]  /*1270*/  IADD3 R3, RZ, -R0, -R3 ;  /* 0x80000000ff037210 */ /* 0x000fe20007ffe803 */
[----:B------:R-:W-:Y:S01]  /*1280*/  IMAD.U32 R4, RZ, RZ, UR6 ;  /* 0x00000006ff047e24 */ /* 0x000fe2000f8e00ff */
[C---:B------:R-:W-:Y:S01]  /*1290*/  LOP3.LUT R93, R94.reuse, 0x3, RZ, 0xc0, !PT ;  /* 0x000000035e5d7812 */ /* 0x040fe200078ec0ff */
[----:B------:R-:W-:Y:S01]  /*12a0*/  UISETP.LT.AND UP0, UPT, UR43, 0x1, UPT ;  /* 0x000000012b00788c */ /* 0x000fe2000bf01270 */
[----:B------:R-:W-:Y:S01]  /*12b0*/  LOP3.LUT R95, R94, 0x80, RZ, 0xc0, !PT ;  /* 0x000000805e5f7812 */ /* 0x000fe200078ec0ff */
[----:B------:R-:W-:Y:S01]  /*12c0*/  IMAD R3, R14, -0x40, R3 ;  /* 0xffffffc00e037824 */ /* 0x000fe200078e0203 */
[----:B------:R-:W-:Y:S01]  /*12d0*/  ULDC UR4, c[0x0][0x284] ;  /* 0x0000a10000047ab9 */ /* 0x000fe20000000800 */
[----:B--2---:R-:W-:Y:S01]  /*12e0*/  SHF.L.U32 R5, R5, R92, RZ ;  /* 0x0000005c05057219 */ /* 0x004fe200000006ff */
[----:B------:R-:W-:Y:S01]  /*12f0*/  USEL UR44, UR43, 0x1, UP0 ;  /* 0x000000012b2c7887 */ /* 0x000fe20008000000 */
[----:B------:R-:W-:Y:S01]  /*1300*/  IMAD R93, R93, -0x2, R4 ;  /* 0xfffffffe5d5d7824 */ /* 0x000fe200078e0204 */
[----:B------:R-:W-:Y:S01]  /*1310*/  LOP3.LUT R22, R22, R0, RZ, 0xfc, !PT ;  /* 0x0000000016167212 */ /* 0x000fe200078efcff */
[----:B------:R-:W-:Y:S01]  /*1320*/  IMAD.SHL.U32 R94, R94, 0x2, RZ ;  /* 0x000000025e5e7824 */ /* 0x000fe200078e00ff */
[----:B------:R-:W-:Y:S01]  /*1330*/  SHF.L.U32 R92, R7, R92, RZ ;  /* 0x0000005c075c7219 */ /* 0x000fe200000006ff */
[----:B------:R-:W-:Y:S01]  /*1340*/  VIADD R98, R3, UR4 ;  /* 0x0000000403627c36 */ /* 0x000fe20008000000 */
[----:B------:R-:W-:Y:S01]  /*1350*/  LOP3.LUT R103, R18, 0x1, RZ, 0xfc, !PT ;  /* 0x0000000112677812 */ /* 0x000fe200078efcff */
[----:B------:R-:W-:Y:S01]  /*1360*/  IMAD.MOV.U32 R23, RZ, RZ, RZ ;  /* 0x000000ffff177224 */ /* 0x000fe200078e00ff */
[C---:B0-----:R-:W-:Y:S01]  /*1370*/  SHF.L.U64.HI R91, R90.reuse, 0x3, R91 ;  /* 0x000000035a5b7819 */ /* 0x041fe2000001025b */
[----:B------:R-:W-:Y:S01]  /*1380*/  IMAD.SHL.U32 R90, R90, 0x8, RZ ;  /* 0x000000085a5a7824 */ /* 0x000fe200078e00ff */
[----:B------:R-:W-:Y:S01]  /*1390*/  SHF.R.U32.HI R95, RZ, 0x7, R95 ;  /* 0x00000007ff5f7819 */ /* 0x000fe2000001165f */
[----:B------:R-:W-:Y:S01]  /*13a0*/  UIADD3 UR44, UR43, -UR44, URZ ;  /* 0x8000002c2b2c7290 */ /* 0x000fe2000fffe03f */
[----:B------:R-:W-:Y:S01]  /*13b0*/  LOP3.LUT R97, RZ, R5, RZ, 0x33, !PT ;  /* 0x00000005ff617212 */ /* 0x000fe200078e33ff */
[----:B------:R-:W-:Y:S01]  /*13c0*/  UMOV UR40, URZ ;  /* 0x0000003f00287c82 */ /* 0x000fe20008000000 */
[----:B------:R-:W-:Y:S01]  /*13d0*/  UMOV UR42, URZ ;  /* 0x0000003f002a7c82 */ /* 0x000fe20008000000 */
[----:B-1----:R-:W-:-:S08]  /*13e0*/  VIADD R96, R96, 0xffffffff ;  /* 0xffffffff60607836 */ /* 0x002fd00000000000 */
.L_x_162:
[----:B0-----:R-:W0:Y:S01]  /*13f0*/  SHFL.IDX PT, R0, R95, RZ, 0x1f ;  /* 0x00001fff5f007589 */ /* 0x001e2200000e0000 */
[----:B-1----:R-:W1:Y:S01]  /*1400*/  S2UR UR7, SR_CgaCtaId ;  /* 0x00000000000779c3 */ /* 0x002e620000008800 */
[----:B------:R-:W-:Y:S01]  /*1410*/  UMOV UR6, 0x400 ;  /* 0x0000040000067882 */ /* 0x000fe20000000000 */
[----:B0-----:R-:W-:Y:S01]  /*1420*/  R2UR UR4, R0 ;  /* 0x00000000000472ca */ /* 0x001fe200000e0000 */
[----:B-1----:R-:W-:-:S12]  /*1430*/  ULEA UR6, UR7, UR6, 0x18 ;  /* 0x0000000607067291 */ /* 0x002fd8000f8ec03f */
[----:B------:R-:W-:-:S04]  /*1440*/  ULEA.HI UR5, UR4, UR4, URZ, 0x1 ;  /* 0x0000000404057291 */ /* 0x000fc8000f8f083f */
[----:B------:R-:W-:-:S04]  /*1450*/  ULOP3.LUT UR5, UR5, 0x7fffe, URZ, 0xc0, !UPT ;  /* 0x0007fffe05057892 */ /* 0x000fc8000f8ec03f */
[----:B------:R-:W-:-:S03]  /*1460*/  UIADD3 UR5, UR4, -UR5, URZ ;  /* 0x8000000504057290 */ /* 0x000fc6000fffe03f */
[----:B------:R-:W-:Y:S01]  /*1470*/  ULDC UR4, c[0x0][0x28c] ;  /* 0x0000a30000047ab9 */ /* 0x000fe20000000800 */
[----:B------:R-:W-:Y:S01]  /*1480*/  ULEA UR5, UR5, UR6, 0xd ;  /* 0x0000000605057291 */ /* 0x000fe2000f8e683f */
[----:B------:R-:W-:-:S03]  /*1490*/  ISETP.LT.AND P0, PT, RZ, UR4, PT ;  /* 0x00000004ff007c0c */ /* 0x000fc6000bf01270 */
[----:B------:R-:W-:-:S04]  /*14a0*/  UIADD3 UR5, UR5, 0x100, URZ ;  /* 0x0000010005057890 */ /* 0x000fc8000fffe03f */
[----:B------:R-:W-:-:S04]  /*14b0*/  USHF.R.U32.HI UR5, URZ, 0x4, UR5 ;  /* 0x000000043f057899 */ /* 0x000fc80008011605 */
[----:B------:R-:W-:Y:S02]  /*14c0*/  ULOP3.LUT UR45, UR5, 0x3fff, URZ, 0xc0, !UPT ;  /* 0x00003fff052d7892 */ /* 0x000fe4000f8ec03f */
[----:B--2345:R-:W-:Y:S10]  /*14d0*/  @P0 BRA `(.L_x_17) ;  /* 0x0000000000400947 */ /* 0x03cff40003800000 */
[----:B------:R-:W-:Y:S01]  /*14e0*/  MOV R0, 0x0 ;  /* 0x0000000000007802 */ /* 0x000fe20000000f00 */
[----:B------:R-:W-:Y:S01]  /*14f0*/  ULDC.64 UR4, c[0x4][0x68] ;  /* 0x01001a0000047ab9 */ /* 0x000fe20000000a00 */
[----:B------:R-:W-:Y:S01]  /*1500*/  ULDC.64 UR6, c[0x4][0x8] ;  /* 0x0100020000067ab9 */ /* 0x000fe20000000a00 */
[----:B------:R-:W-:Y:S01]  /*1510*/  IMAD.U32 R4, RZ, RZ, UR4 ;  /* 0x00000004ff047e24 */ /* 0x000fe2000f8e00ff */
[----:B------:R0:W1:Y:S01]  /*1520*/  LDC.64 R14, c[0x4][R0] ;  /* 0x01000000000e7b82 */ /* 0x0000620000000a00 */
[----:B------:R-:W-:Y:S01]  /*1530*/  IMAD.U32 R5, RZ, RZ, UR5 ;  /* 0x00000005ff057e24 */ /* 0x000fe2000f8e00ff */
[----:B------:R-:W-:Y:S01]  /*1540*/  ULDC.64 UR4, c[0x4][0x70] ;  /* 0x01001c0000047ab9 */ /* 0x000fe20000000a00 */
[----:B------:R-:W-:Y:S02]  /*1550*/  IMAD.U32 R10, RZ, RZ, UR6 ;  /* 0x00000006ff0a7e24 */ /* 0x000fe4000f8e00ff */
[----:B------:R-:W-:Y:S02]  /*1560*/  IMAD.U32 R6, RZ, RZ, UR4 ;  /* 0x00000004ff067e24 */ /* 0x000fe4000f8e00ff */
[----:B------:R-:W-:-:S02]  /*1570*/  IMAD.U32 R7, RZ, RZ, UR5 ;  /* 0x00000005ff077e24 */ /* 0x000fc4000f8e00ff */
[----:B------:R-:W-:Y:S02]  /*1580*/  IMAD.U32 R11, RZ, RZ, UR7 ;  /* 0x00000007ff0b7e24 */ /* 0x000fe4000f8e00ff */
[----:B------:R-:W-:Y:S02]  /*1590*/  IMAD.MOV.U32 R8, RZ, RZ, 0x1e1 ;  /* 0x000001e1ff087424 */ /* 0x000fe400078e00ff */
[----:B------:R-:W-:Y:S02]  /*15a0*/  IMAD.MOV.U32 R12, RZ, RZ, 0x1 ;  /* 0x00000001ff0c7424 */ /* 0x000fe400078e00ff */
[----:B0-----:R-:W-:-:S07]  /*15b0*/  IMAD.MOV.U32 R13, RZ, RZ, RZ ;  /* 0x000000ffff0d7224 */ /* 0x001fce00078e00ff */
[----:B------:R-:W-:-:S07]  /*15c0*/  LEPC R20, `(.L_x_17) ;  /* 0x000000001014794e */ /* 0x000fce0000000000 */
[----:B-1---5:R-:W-:Y:S05]  /*15d0*/  CALL.ABS.NOINC R14 ;  /* 0x000000000e007343 */ /* 0x022fea0003c00000 */
.L_x_17:
[----:B------:R-:W-:-:S13]  /*15e0*/  ISETP.NE.AND P0, PT, R103, 0x3, PT ;  /* 0x000000036700780c */ /* 0x000fda0003f05270 */
[----:B------:R-:W-:Y:S05]  /*15f0*/  @!P0 BRA `(.L_x_18) ;  /* 0x0000000000048947 */ /* 0x000fea0003800000 */
[----:B------:R-:W-:Y:S01]  /*1600*/  BPT.TRAP 0x1 ;  /* 0x000000040000795c */ /* 0x000fe20000300000 */
.L_x_18:
[----:B------:R-:W0:Y:S01]  /*1610*/  S2UR UR5, SR_CgaCtaId ;  /* 0x00000000000579c3 */ /* 0x000e220000008800 */
[----:B------:R-:W-:Y:S01]  /*1620*/  UMOV UR4, 0x400 ;  /* 0x0000040000047882 */ /* 0x000fe20000000000 */
[----:B------:R-:W-:Y:S02]  /*1630*/  IMAD.U32 R0, RZ, RZ, UR40 ;  /* 0x00000028ff007e24 */ /* 0x000fe4000f8e00ff */
[----:B------:R-:W-:-:S03]  /*1640*/  IMAD.U32 R3, RZ, RZ, UR42 ;  /* 0x0000002aff037e24 */ /* 0x000fc6000f8e00ff */
[----:B------:R-:W-:Y:S01]  /*1650*/  SHF.L.U32 R0, R0, 0x1f, RZ ;  /* 0x0000001f00007819 */ /* 0x000fe200000006ff */
[----:B0-----:R-:W-:-:S06]  /*1660*/  ULEA UR4, UR5, UR4, 0x18 ;  /* 0x0000000405047291 */ /* 0x001fcc000f8ec03f */
[----:B------:R-:W-:-:S04]  /*1670*/  IMAD.U32 R6, RZ, RZ, UR4 ;  /* 0x00000004ff067e24 */ /* 0x000fc8000f8e00ff */
[----:B------:R-:W-:-:S04]  /*1680*/  IMAD R3, R3, 0x8, R6 ;  /* 0x0000000803037824 */ /* 0x000fc800078e0206 */
[----:B------:R0:W1:Y:S01]  /*1690*/  SYNCS.PHASECHK.TRANS64.TRYWAIT P1, [R3+URZ], R0 ;  /* 0x00000000030075a7 */ /* 0x000062000802017f */
[----:B------:R-:W-:Y:S05]  /*16a0*/  @!P0 BRA `(.L_x_19) ;  /* 0x0000000000048947 */ /* 0x000fea0003800000 */
[----:B------:R-:W-:Y:S01]  /*16b0*/  BPT.TRAP 0x1 ;  /* 0x000000040000795c */ /* 0x000fe20000300000 */
.L_x_19:
[----:B------:R-:W-:-:S05]  /*16c0*/  IMAD.U32 R4, RZ, RZ, UR44 ;  /* 0x0000002cff047e24 */ /* 0x000fca000f8e00ff */
[----:B------:R-:W-:Y:S01]  /*16d0*/  ISETP.GE.AND P2, PT, R4, 0x1, PT ;  /* 0x000000010400780c */ /* 0x000fe20003f46270 */
[----:B-1----:R-:W-:-:S12]  /*16e0*/  @P1 BRA `(.L_x_20) ;  /* 0x0000000000081947 */ /* 0x002fd80003800000 */
[----:B------:R-:W1:Y:S02]  /*16f0*/  SYNCS.PHASECHK.TRANS64.TRYWAIT P1, [R3+URZ], R0 ;  /* 0x00000000030075a7 */ /* 0x000e64000802017f */
[----:B-1----:R-:W-:Y:S05]  /*1700*/  @!P1 BRA `(.L_x_21) ;  /* 0x0000006400789947 */ /* 0x002fea0003800000 */
.L_x_20:
[----:B------:R-:W-:Y:S05]  /*1710*/  WARPSYNC.ALL ;  /* 0x0000000000007948 */ /* 0x000fea0003800000 */
[----:B------:R-:W-:Y:S01]  /*1720*/  R2UR UR4, R6 ;  /* 0x00000000060472ca */ /* 0x000fe200000e0000 */
[----:B------:R-:W-:Y:S01]  /*1730*/  ULEA UR5, UR42, UR45, 0xa ;  /* 0x0000002d2a057291 */ /* 0x000fe2000f8e503f */
[----:B------:R-:W-:Y:S01]  /*1740*/  WARPGROUP.ARRIVE ;  /* 0x00000000000079c5 */ /* 0x000fe20000000000 */
[----:B------:R-:W-:Y:S01]  /*1750*/  UMOV UR9, 0x40000040 ;  /* 0x4000004000097882 */ /* 0x000fe20000000000 */
[----:B------:R-:W-:-:S04]  /*1760*/  UMOV UR11, 0x40000040 ;  /* 0x40000040000b7882 */ /* 0x000fc80000000000 */
[----:B------:R-:W-:-:S05]  /*1770*/  UMOV UR8, UR5 ;  /* 0x0000000500087c82 */ /* 0x000fca0008000000 */
[----:B------:R-:W-:-:S04]  /*1780*/  UIADD3 UR4, UR4, 0xc100, URZ ;  /* 0x0000c10004047890 */ /* 0x000fc8000fffe03f */
[----:B------:R-:W-:-:S04]  /*1790*/  USHF.R.U32.HI UR4, URZ, 0x4, UR4 ;  /* 0x000000043f047899 */ /* 0x000fc80008011604 */
[----:B------:R-:W-:-:S04]  /*17a0*/  ULOP3.LUT UR4, UR4, 0x3fff, URZ, 0xc0, !UPT ;  /* 0x00003fff04047892 */ /* 0x000fc8000f8ec03f */
[----:B------:R-:W-:-:S04]  /*17b0*/  ULOP3.LUT UR4, UR4, 0x2000000, URZ, 0xfc, !UPT ;  /* 0x0200000004047892 */ /* 0x000fc8000f8efc3f */
[----:B------:R-:W-:-:S07]  /*17c0*/  ULEA UR6, UR42, UR4, 0xa ;  /* 0x000000042a067291 */ /* 0x000fce000f8e503f */
[----:B------:R-:W-:Y:S02]  /*17d0*/  UMOV UR10, UR6 ;  /* 0x00000006000a7c82 */ /* 0x000fe40008000000 */
[----:B------:R-:W-:Y:S01]  /*17e0*/  HGMMA.64x128x16.F32 R24, gdesc[UR8].tnspA.tnspB, RZ, !UPT, gsb0 ;  /* 0x61e00000081879f0 */ /* 0x000fe2000c0008ff */
[----:B------:R-:W-:Y:S02]  /*17f0*/  UIADD3 UR8, UR5, 0x80, URZ ;  /* 0x0000008005087890 */ /* 0x000fe4000fffe03f */
[----:B------:R-:W-:Y:S01]  /*1800*/  UIADD3 UR10, UR6, 0x80, URZ ;  /* 0x00000080060a7890 */ /* 0x000fe2000fffe03f */
[----:B------:R-:W-:Y:S01]  /*1810*/  UMOV UR9, 0x40000040 ;  /* 0x4000004000097882 */ /* 0x000fe20000000000 */
[----:B------:R-:W-:Y:S01]  /*1820*/  UMOV UR11, 0x40000040 ;  /* 0x40000040000b7882 */ /* 0x000fe20000000000 */
[----:B------:R-:W-:Y:S02]  /*1830*/  WARPGROUP.DEPBAR.LE gsb0, 0x0 ;  /* 0x00008000000079c5 */ /* 0x000fe40000010000 */
[----:B------:R-:W-:-:S06]  /*1840*/  WARPGROUP.ARRIVE ;  /* 0x00000000000079c5 */ /* 0x000fcc0000000000 */
[----:B------:R-:W-:Y:S01]  /*1850*/  HGMMA.64x128x16.F32 R24, gdesc[UR8].tnspA.tnspB, R24, gsb0 ;  /* 0x61e00000081879f0 */ /* 0x000fe20008000818 */
        /* <DEDUP_REMOVED lines=13> */
[----:B------:R-:W-:Y:S03]  /*1930*/  HGMMA.64x128x16.F32 R24, gdesc[UR8].tnspA.tnspB, R24, gsb0 ;  /* 0x61e00000081879f0 */ /* 0x000fe60008000818 */
[----:B------:R-:W-:Y:S02]  /*1940*/  WARPGROUP.DEPBAR.LE gsb0, 0x0 ;  /* 0x00008000000079c5 */ /* 0x000fe40000010000 */
[----:B------:R-:W-:Y:S05]  /*1950*/  @!P2 BRA `(.L_x_22) ;  /* 0x000000040028a947 */ /* 0x000fea0003800000 */
[----:B------:R-:W-:Y:S01]  /*1960*/  UIADD3 UR5, UR42, 0x1, URZ ;  /* 0x000000012a057890 */ /* 0x000fe2000fffe03f */
[----:B01----:R-:W-:Y:S02]  /*1970*/  IMAD.U32 R0, RZ, RZ, UR44 ;  /* 0x0000002cff007e24 */ /* 0x003fe4000f8e00ff */
[----:B------:R-:W-:Y:S01]  /*1980*/  IMAD.U32 R3, RZ, RZ, UR42 ;  /* 0x0000002aff037e24 */ /* 0x000fe2000f8e00ff */
[----:B------:R-:W-:-:S04]  /*1990*/  UISETP.NE.AND UP0, UPT, UR5, 0x3, UPT ;  /* 0x000000030500788c */ /* 0x000fc8000bf05270 */
[----:B------:R-:W-:Y:S02]  /*19a0*/  USEL UR6, URZ, 0x1, UP0 ;  /* 0x000000013f067887 */ /* 0x000fe40008000000 */
[----:B------:R-:W-:Y:S02]  /*19b0*/  USEL UR5, UR5, URZ, UP0 ;  /* 0x0000003f05057287 */ /* 0x000fe40008000000 */
[----:B------:R-:W-:-:S06]  /*19c0*/  ULOP3.LUT UR6, UR40, UR6, URZ, 0x3c, !UPT ;  /* 0x0000000628067292 */ /* 0x000fcc000f8e3c3f */
[----:B------:R-:W-:-:S07]  /*19d0*/  IMAD.U32 R7, RZ, RZ, UR6 ;  /* 0x00000006ff077e24 */ /* 0x000fce000f8e00ff */
.L_x_29:
[----:B------:R-:W-:Y:S05]  /*19e0*/  @!P0 BRA `(.L_x_23) ;  /* 0x0000000000048947 */ /* 0x000fea0003800000 */
[----:B------:R-:W-:Y:S01]  /*19f0*/  BPT.TRAP 0x1 ;  /* 0x000000040000795c */ /* 0x000fe20000300000 */
.L_x_23:
[----:B------:R-:W0:Y:S01]  /*1a00*/  S2UR UR7, SR_CgaCtaId ;  /* 0x00000000000779c3 */ /* 0x000e220000008800 */
[----:B------:R-:W-:Y:S01]  /*1a10*/  UMOV UR6, 0x400 ;  /* 0x0000040000067882 */ /* 0x000fe20000000000 */
[----:B------:R-:W-:Y:S01]  /*1a20*/  IMAD.U32 R5, RZ, RZ, UR5 ;  /* 0x00000005ff057e24 */ /* 0x000fe2000f8e00ff */
[----:B------:R-:W-:Y:S01]  /*1a30*/  SHF.L.U32 R4, R7, 0x1f, RZ ;  /* 0x0000001f07047819 */ /* 0x000fe200000006ff */
[----:B0-----:R-:W-:-:S06]  /*1a40*/  ULEA UR6, UR7, UR6, 0x18 ;  /* 0x0000000607067291 */ /* 0x001fcc000f8ec03f */
[----:B------:R-:W-:-:S04]  /*1a50*/  IMAD.U32 R6, RZ, RZ, UR6 ;  /* 0x00000006ff067e24 */ /* 0x000fc8000f8e00ff */
[----:B------:R-:W-:-:S04]  /*1a60*/  IMAD R5, R5, 0x8, R6 ;  /* 0x0000000805057824 */ /* 0x000fc800078e0206 */
[----:B------:R0:W1:Y:S01]  /*1a70*/  SYNCS.PHASECHK.TRANS64.TRYWAIT P1, [R5+URZ], R4 ;  /* 0x00000004050075a7 */ /* 0x000062000802017f */
[----:B------:R-:W-:Y:S05]  /*1a80*/  @!P0 BRA `(.L_x_24) ;  /* 0x0000000000048947 */ /* 0x000fea0003800000 */
[----:B------:R-:W-:Y:S01]  /*1a90*/  BPT.TRAP 0x1 ;  /* 0x000000040000795c */ /* 0x000fe20000300000 */
.L_x_24:
[----:B-1----:R-:W-:Y:S05]  /*1aa0*/  @P1 BRA `(.L_x_25) ;  /* 0x0000000000081947 */ /* 0x002fea0003800000 */
[----:B------:R-:W1:Y:S02]  /*1ab0*/  SYNCS.PHASECHK.TRANS64.TRYWAIT P1, [R5+URZ], R4 ;  /* 0x00000004050075a7 */ /* 0x000e64000802017f */
[----:B-1----:R-:W-:Y:S05]  /*1ac0*/  @!P1 BRA `(.L_x_26) ;  /* 0x00000060009c9947 */ /* 0x002fea0003800000 */
.L_x_25:
[----:B------:R-:W-:Y:S01]  /*1ad0*/  ULEA UR6, UR5, UR45, 0xa ;  /* 0x0000002d05067291 */ /* 0x000fe2000f8e503f */
[----:B------:R-:W-:Y:S01]  /*1ae0*/  WARPGROUP.ARRIVE ;  /* 0x00000000000079c5 */ /* 0x000fe20000000000 */
[----:B------:R-:W-:Y:S01]  /*1af0*/  ULEA UR7, UR5, UR4, 0xa ;  /* 0x0000000405077291 */ /* 0x000fe2000f8e503f */
[----:B------:R-:W-:Y:S01]  /*1b00*/  UMOV UR9, 0x40000040 ;  /* 0x4000004000097882 */ /* 0x000fe20000000000 */
[----:B------:R-:W-:-:S03]  /*1b10*/  UMOV UR11, 0x40000040 ;  /* 0x40000040000b7882 */ /* 0x000fc60000000000 */
[----:B------:R-:W-:Y:S02]  /*1b20*/  UMOV UR8, UR6 ;  /* 0x0000000600087c82 */ /* 0x000fe40008000000 */
[----:B------:R-:W-:Y:S02]  /*1b30*/  UMOV UR10, UR7 ;  /* 0x00000007000a7c82 */ /* 0x000fe40008000000 */
[----:B------:R-:W-:Y:S01]  /*1b40*/  HGMMA.64x128x16.F32 R24, gdesc[UR8].tnspA.tnspB, R24, gsb0 ;  /* 0x61e00000081879f0 */ /* 0x000fe20008000818 */
[----:B------:R-:W-:Y:S02]  /*1b50*/  UIADD3 UR8, UR6, 0x80, URZ ;  /* 0x0000008006087890 */ /* 0x000fe4000fffe03f */
[----:B------:R-:W-:Y:S01]  /*1b60*/  UIADD3 UR10, UR7, 0x80, URZ ;  /* 0x00000080070a7890 */ /* 0x000fe2000fffe03f */
[----:B------:R-:W-:Y:S01]  /*1b70*/  UMOV UR9, 0x40000040 ;  /* 0x4000004000097882 */ /* 0x000fe20000000000 */
[----:B------:R-:W-:Y:S01]  /*1b80*/  UMOV UR11, 0x40000040 ;  /* 0x40000040000b7882 */ /* 0x000fe20000000000 */
[----:B------:R-:W-:-:S02]  /*1b90*/  WARPGROUP.DEPBAR.LE gsb0, 0x0 ;  /* 0x00008000000079c5 */ /* 0x000fc40000010000 */
        /* <DEDUP_REMOVED lines=18> */
[----:B------:R-:W-:Y:S01]  /*1cc0*/  BPT.TRAP 0x1 ;  /* 0x000000040000795c */ /* 0x000fe20000300000 */
.L_x_27:
[----:B------:R-:W-:-:S13]  /*1cd0*/  ISETP.NE.AND P1, PT, R102, RZ, PT ;  /* 0x000000ff6600720c */ /* 0x000fda0003f25270 */
[----:B01----:R-:W-:-:S04]  /*1ce0*/  @P1 IMAD R4, R3, 0x8, R6 ;  /* 0x0000000803041824 */ /* 0x003fc800078e0206 */
[----:B------:R-:W-:-:S05]  /*1cf0*/  @P1 VIADD R4, R4, 0x18 ;  /* 0x0000001804041836 */ /* 0x000fca0000000000 */
[----:B------:R-:W-:-:S04]  /*1d00*/  @P1 PRMT R4, R19, 0x654, R4 ;  /* 0x0000065413041816 */ /* 0x000fc80000000004 */
[----:B------:R0:W-:Y:S01]  /*1d10*/  @P1 SYNCS.ARRIVE.TRANS64.RED.A1T0 RZ, [R4+URZ], RZ ;  /* 0x000000ff04ff19a7 */ /* 0x0001e2000810043f */
[----:B------:R-:W-:-:S13]  /*1d20*/  ISETP.GT.U32.AND P1, PT, R18, 0x1, PT ;  /* 0x000000011200780c */ /* 0x000fda0003f24070 */
[----:B0-----:R-:W-:Y:S05]  /*1d30*/  @P1 BRA `(.L_x_28) ;  /* 0x0000000000041947 */ /* 0x001fea0003800000 */
[----:B------:R-:W-:Y:S01]  /*1d40*/  BPT.TRAP 0x1 ;  /* 0x000000040000795c */ /* 0x000fe20000300000 */
.L_x_28:
[----:B------:R-:W-:Y:S01]  /*1d50*/  UIADD3 UR5, UR5, 0x1, URZ ;  /* 0x0000000105057890 */ /* 0x000fe2000fffe03f */
[C---:B------:R-:W-:Y:S01]  /*1d60*/  ISETP.GT.AND P2, PT, R0.reuse, 0x1, PT ;  /* 0x000000010000780c */ /* 0x040fe20003f44270 */
[----:B------:R-:W-:Y:S02]  /*1d70*/  VIADD R3, R3, 0x1 ;  /* 0x0000000103037836 */ /* 0x000fe40000000000 */
[----:B------:R-:W-:Y:S01]  /*1d80*/  UISETP.NE.AND UP0, UPT, UR5, 0x3, UPT ;  /* 0x000000030500788c */ /* 0x000fe2000bf05270 */
[----:B------:R-:W-:Y:S02]  /*1d90*/  VIADD R0, R0, 0xffffffff ;  /* 0xffffffff00007836 */ /* 0x000fe40000000000 */
[C---:B------:R-:W-:Y:S01]  /*1da0*/  ISETP.NE.AND P1, PT, R3.reuse, 0x3, PT ;  /* 0x000000030300780c */ /* 0x040fe20003f25270 */
[----:B------:R-:W-:Y:S02]  /*1db0*/  USEL UR6, URZ, 0x1, UP0 ;  /* 0x000000013f067887 */ /* 0x000fe40008000000 */
[----:B------:R-:W-:Y:S01]  /*1dc0*/  USEL UR5, UR5, URZ, UP0 ;  /* 0x0000003f05057287 */ /* 0x000fe20008000000 */
[----:B------:R-:W-:-:S03]  /*1dd0*/  SEL R3, R3, RZ, P1 ;  /* 0x000000ff03037207 */ /* 0x000fc60000800000 */
[----:B------:R-:W-:Y:S01]  /*1de0*/  LOP3.LUT R7, R7, UR6, RZ, 0x3c, !PT ;  /* 0x0000000607077c12 */ /* 0x000fe2000f8e3cff */
[----:B------:R-:W-:Y:S07]  /*1df0*/  @P2 BRA `(.L_x_29) ;  /* 0xfffffff800f82947 */ /* 0x000fee000383ffff */
.L_x_22:
[----:B01----:R-:W0:Y:S02]  /*1e00*/  LDC R0, c[0x0][0x28c] ;  /* 0x0000a300ff007b82 */ /* 0x003e240000000800 */
[----:B0-----:R-:W-:-:S13]  /*1e10*/  ISETP.GE.AND P1, PT, R0, 0x1, PT ;  /* 0x000000010000780c */ /* 0x001fda0003f26270 */
[----:B------:R-:W-:Y:S05]  /*1e20*/  @!P1 BRA `(.L_x_30) ;  /* 0x0000000000449947 */ /* 0x000fea0003800000 */
[----:B------:R-:W-:Y:S05]  /*1e30*/  @!P0 BRA `(.L_x_31) ;  /* 0x0000000000048947 */ /* 0x000fea0003800000 */
[----:B------:R-:W-:Y:S01]  /*1e40*/  BPT.TRAP 0x1 ;  /* 0x000000040000795c */ /* 0x000fe20000300000 */
.L_x_31:
[----:B------:R-:W-:-:S13]  /*1e50*/  ISETP.NE.AND P0, PT, R102, RZ, PT ;  /* 0x000000ff6600720c */ /* 0x000fda0003f05270 */
[----:B------:R-:W-:-:S05]  /*1e60*/  VOTEU.ANY UP0, P0 ;  /* 0x00000000003f7886 */ /* 0x000fca0000000100 */
[----:B------:R-:W-:-:S06]  /*1e70*/  @UP0 UIADD3 UR4, UR44, UR42, URZ ;  /* 0x0000002a2c040290 */ /* 0x000fcc000fffe03f */
[----:B------:R-:W-:Y:S02]  /*1e80*/  IMAD.U32 R4, RZ, RZ, UR4 ;  /* 0x00000004ff047e24 */ /* 0x000fe4000f8e00ff */
[----:B------:R-:W-:Y:S02]  /*1e90*/  IMAD.U32 R3, RZ, RZ, UR4 ;  /* 0x00000004ff037e24 */ /* 0x000fe4000f8e00ff */
[----:B------:R-:W-:-:S05]  /*1ea0*/  @P0 IMAD.WIDE.U32 R4, R4, -0x55555555, RZ ;  /* 0xaaaaaaab04040825 */ /* 0x000fca00078e00ff */
[----:B------:R-:W-:-:S05]  /*1eb0*/  @P0 SHF.R.U32.HI R0, RZ, 0x1, R5 ;  /* 0x00000001ff000819 */ /* 0x000fca0000011605 */
[----:B------:R-:W-:-:S04]  /*1ec0*/  @P0 IMAD R0, R0, -0x3, R3 ;  /* 0xfffffffd00000824 */ /* 0x000fc800078e0203 */
[----:B------:R-:W-:-:S04]  /*1ed0*/  @P0 IMAD R0, R0, 0x8, R6 ;  /* 0x0000000800000824 */ /* 0x000fc800078e0206 */
[----:B------:R-:W-:-:S05]  /*1ee0*/  @P0 VIADD R0, R0, 0x18 ;  /* 0x0000001800000836 */ /* 0x000fca0000000000 */
[----:B------:R-:W-:-:S04]  /*1ef0*/  @P0 PRMT R0, R19, 0x654, R0 ;  /* 0x0000065413000816 */ /* 0x000fc80000000000 */
[----:B------:R0:W-:Y:S01]  /*1f00*/  @P0 SYNCS.ARRIVE.TRANS64.RED.A1T0 RZ, [R0+URZ], RZ ;  /* 0x000000ff00ff09a7 */ /* 0x0001e2000810043f */
[----:B------:R-:W-:-:S13]  /*1f10*/  ISETP.GT.U32.AND P0, PT, R18, 0x1, PT ;  /* 0x000000011200780c */ /* 0x000fda0003f04070 */
[----:B0-----:R-:W-:Y:S05]  /*1f20*/  @P0 BRA `(.L_x_30) ;  /* 0x0000000000040947 */ /* 0x001fea0003800000 */
[----:B------:R-:W-:Y:S01]  /*1f30*/  BPT.TRAP 0x1 ;  /* 0x000000040000795c */ /* 0x000fe20000300000 */
.L_x_30:
[----:B------:R-:W-:Y:S01]  /*1f40*/  IMAD.SHL.U32 R3, R100, 0x80, RZ ;  /* 0x0000008064037824 */ /* 0x000fe200078e00ff */
[----:B------:R-:W-:Y:S01]  /*1f50*/  UIADD3 UR42, UR43, UR42, URZ ;  /* 0x0000002a2b2a7290 */ /* 0x000fe2000fffe03f */
[----:B------:R-:W-:Y:S01]  /*1f60*/  SHF.R.S32.HI R13, RZ, 0x1f, R99 ;  /* 0x0000001fff0d7819 */ /* 0x000fe20000011463 */
[----:B------:R-:W-:Y:S01]  /*1f70*/  UISETP.GE.U32.AND UP1, UPT, UR43, 0x3, UPT ;  /* 0x000000032b00788c */ /* 0x000fe2000bf26070 */
[----:B------:R-:W-:Y:S01]  /*1f80*/  IMAD.SHL.U32 R7, R101, 0x80, RZ ;  /* 0x0000008065077824 */ /* 0x000fe200078e00ff */
[----:B------:R-:W-:Y:S01]  /*1f90*/  ULDC UR7, c[0x0][0x288] ;  /* 0x0000a20000077ab9 */ /* 0x000fe20000000800 */
[C---:B------:R-:W-:Y:S01]  /*1fa0*/  LOP3.LUT R8, R3.reuse, 0x6, R94, 0xf8, !PT ;  /* 0x0000000603087812 */ /* 0x040fe200078ef85e */
[----:B------:R-:W-:Y:S01]  /*1fb0*/  UISETP.GT.U32.AND UP0, UPT, UR42, 0x2, UPT ;  /* 0x000000022a00788c */ /* 0x000fe2000bf04070 */
[----:B------:R-:W-:Y:S01]  /*1fc0*/  ISETP.GE.AND P0, PT, R3, UR7, PT ;  /* 0x0000000703007c0c */ /* 0x000fe2000bf06270 */
[----:B------:R-:W-:Y:S01]  /*1fd0*/  ULDC.64 UR4, c[0x0][0x5d0] ;  /* 0x0001740000047ab9 */ /* 0x000fe20000000a00 */
[--C-:B------:R-:W-:Y:S01]  /*1fe0*/  SHF.R.S32.HI R9, RZ, 0x1f, R8.reuse ;  /* 0x0000001fff097819 */ /* 0x100fe20000011408 */
[----:B------:R-:W-:Y:S01]  /*1ff0*/  ULDC UR10, c[0x0][0x284] ;  /* 0x0000a100000a7ab9 */ /* 0x000fe20000000800 */
[----:B------:R-:W-:Y:S01]  /*2000*/  IMAD R0, R13, UR4, RZ ;  /* 0x000000040d007c24 */ /* 0x000fe2000f8e02ff */
[----:B------:R-:W-:Y:S01]  /*2010*/  UISETP.LT.U32.AND UP0, UPT, UR43, 0x3, UP0 ;  /* 0x000000032b00788c */ /* 0x000fe20008701070 */
[----:B------:R-:W-:Y:S01]  /*2020*/  ISETP.GE.OR P0, PT, R7, UR10, P0 ;  /* 0x0000000a07007c0c */ /* 0x000fe20008706670 */
[----:B------:R-:W-:Y:S01]  /*2030*/  IMAD.WIDE.U32 R4, R99, UR4, R8 ;  /* 0x0000000463047c25 */ /* 0x000fe2000f8e0008 */
[----:B------:R-:W-:Y:S01]  /*2040*/  ULDC.64 UR8, c[0x0][0x5c8] ;  /* 0x0001720000087ab9 */ /* 0x000fe20000000a00 */
[----:B------:R-:W-:-:S02]  /*2050*/  USEL UR6, URZ, 0x1, !UP0 ;  /* 0x000000013f067887 */ /* 0x000fc4000c000000 */
[----:B------:R-:W-:Y:S01]  /*2060*/  IMAD R11, R99, UR5, R0 ;  /* 0x00000005630b7c24 */ /* 0x000fe2000f8e0200 */
[----:B------:R-:W-:Y:S01]  /*2070*/  @UP1 UIMAD.WIDE.U32 UR4, UR42, -0x55555555, URZ ;  /* 0xaaaaaaab2a0418a5 */ /* 0x000fe2000f8e003f */
[----:B------:R-:W-:Y:S01]  /*2080*/  IMAD.WIDE R100, R101, 0x80, R22 ;  /* 0x0000008065647825 */ /* 0x000fe200078e0216 */
[----:B------:R-:W-:Y:S02]  /*2090*/  ULOP3.LUT UR40, UR40, UR6, URZ, 0x3c, !UPT ;  /* 0x0000000628287292 */ /* 0x000fe4000f8e3c3f */
[----:B------:R-:W-:Y:S01]  /*20a0*/  @UP1 USHF.R.U32.HI UR4, URZ, 0x1, UR5 ;  /* 0x000000013f041899 */ /* 0x000fe20008011605 */
[----:B------:R-:W-:Y:S02]  /*20b0*/  IMAD.IADD R5, R5, 0x1, R11 ;  /* 0x0000000105057824 */ /* 0x000fe400078e020b */
[----:B------:R-:W-:Y:S01]  /*20c0*/  IMAD R11, R101, UR8, RZ ;  /* 0x00000008650b7c24 */ /* 0x000fe2000f8e02ff */
[----:B------:R-:W-:Y:S01]  /*20d0*/  @UP1 ULOP3.LUT UR40, UR40, 0x1, UR4, 0x78, !UPT ;  /* 0x0000000128281892 */ /* 0x000fe2000f8e7804 */
[----:B------:R-:W-:-:S04]  /*20e0*/  IMAD.WIDE.U32 R104, R100, UR8, R4 ;  /* 0x0000000864687c25 */ /* 0x000fc8000f8e0004 */
[----:B------:R-:W-:Y:S02]  /*20f0*/  IMAD R11, R100, UR9, R11 ;  /* 0x00000009640b7c24 */ /* 0x000fe4000f8e020b */
[----:B------:R-:W-:Y:S01]  /*2100*/  IMAD.MOV.U32 R0, RZ, RZ, -0x1 ;  /* 0xffffffffff007424 */ /* 0x000fe200078e00ff */
[----:B------:R-:W-:Y:S06]  /*2110*/  @P0 BRA `(.L_x_32) ;  /* 0x0000004000040947 */ /* 0x000fec0003800000 */
[----:B-----5:R-:W-:Y:S01]  /*2120*/  FSETP.NEU.AND P1, PT, R89, RZ, PT ;  /* 0x000000ff5900720b */ /* 0x020fe20003f2d000 */
[----:B------:R-:W-:Y:S01]  /*2130*/  IMAD.IADD R4, R93, 0x1, -R3 ;  /* 0x000000015d047824 */ /* 0x000fe200078e0a03 */
[----:B------:R-:W-:Y:S01]  /*2140*/  BSSY B0, `(.L_x_32) ;  /* 0x00003fe000007945 */ /* 0x000fe20003800000 */
[----:B------:R-:W-:Y:S02]  /*2150*/  IMAD.IADD R3, R98, 0x1, -R7 ;  /* 0x0000000162037824 */ /* 0x000fe400078e0a07 */
[----:B------:R-:W-:Y:S01]  /*2160*/  IMAD.IADD R115, R105, 0x1, R11 ;  /* 0x0000000169737824 */ /* 0x000fe200078e020b */
[----:B------:R-:W-:-:S04]  /*2170*/  ISETP.GT.AND P0, PT, R4, RZ, PT ;  /* 0x000000ff0400720c */ /* 0x000fc80003f04270 */
[----:B------:R-:W-:-:S03]  /*2180*/  ISETP.GT.AND P3, PT, R3, RZ, P0 ;  /* 0x000000ff0300720c */ /* 0x000fc60000764270 */
[----:B------:R-:W-:Y:S10]  /*2190*/  @!P1 BRA `(.L_x_33) ;  /* 0x0000002c00289947 */ /* 0x000ff40003800000 */
[----:B------:R-:W0:Y:S01]  /*21a0*/  LDC.64 R108, c[0x0][0x5b8] ;  /* 0x00016e00ff6c7b82 */ /* 0x000e220000000a00 */
[----:B------:R-:W-:-:S07]  /*21b0*/  ULDC.64 UR4, c[0x0][0x5c0] ;  /* 0x0001700000047ab9 */ /* 0x000fce0000000a00 */
[----:B------:R-:W1:Y:S08]  /*21c0*/  LDC.64 R110, c[0x0][0x5b0] ;  /* 0x00016c00ff6e7b82 */ /* 0x000e700000000a00 */
[----:B------:R-:W2:Y:S01]  /*21d0*/  LDC.64 R112, c[0x0][0x5a8] ;  /* 0x00016a00ff707b82 */ /* 0x000ea20000000a00 */
[-C--:B0-----:R-:W-:Y:S02]  /*21e0*/  IMAD R6, R13, R108.reuse, RZ ;  /* 0x0000006c0d067224 */ /* 0x081fe400078e02ff */
[----:B------:R-:W-:-:S04]  /*21f0*/  IMAD.WIDE.U32 R106, R99, R108, R8 ;  /* 0x0000006c636a7225 */ /* 0x000fc800078e0008 */
[----:B------:R-:W-:Y:S02]  /*2200*/  IMAD R105, R99, R109, R6 ;  /* 0x0000006d63697224 */ /* 0x000fe400078e0206 */
[-C--:B-1----:R-:W-:Y:S02]  /*2210*/  IMAD R5, R101, R110.reuse, RZ ;  /* 0x0000006e65057224 */ /* 0x082fe400078e02ff */
[----:B------:R-:W-:Y:S02]  /*2220*/  IMAD.IADD R13, R107, 0x1, R105 ;  /* 0x000000016b0d7824 */ /* 0x000fe400078e0269 */
[----:B------:R-:W-:Y:S02]  /*2230*/  IMAD.MOV.U32 R12, RZ, RZ, R106 ;  /* 0x000000ffff0c7224 */ /* 0x000fe400078e006a */
[C---:B------:R-:W-:Y:S02]  /*2240*/  IMAD R109, R100.reuse, R111, R5 ;  /* 0x0000006f646d7224 */ /* 0x040fe400078e0205 */
[----:B------:R-:W-:-:S04]  /*2250*/  IMAD.WIDE.U32 R6, R100, R110, R12 ;  /* 0x0000006e64067225 */ /* 0x000fc800078e000c */
[----:B------:R-:W-:Y:S01]  /*2260*/  IMAD.IADD R5, R7, 0x1, R109 ;  /* 0x0000000107057824 */ /* 0x000fe200078e026d */
[----:B--2---:R-:W-:-:S04]  /*2270*/  LEA R14, P1, R6, R112, 0x1 ;  /* 0x00000070060e7211 */ /* 0x004fc800078208ff */
[----:B------:R-:W-:-:S05]  /*2280*/  LEA.HI.X R15, R6, R113, R5, 0x1, P1 ;  /* 0x00000071060f7211 */ /* 0x000fca00008f0c05 */
[----:B------:R0:W2:Y:S01]  /*2290*/  @P3 LDG.E.LTC128B.U16 R5, desc[UR36][R14.64] ;  /* 0x000000240e053981 */ /* 0x0000a2000c1e1520 */
[----:B------:R-:W-:Y:S01]  /*22a0*/  IMAD.WIDE.U32 R6, R100, R110, R8 ;  /* 0x0000006e64067225 */ /* 0x000fe200078e0008 */
[----:B------:R-:W-:Y:S03]  /*22b0*/  BSSY B1, `(.L_x_34) ;  /* 0x0000013000017945 */ /* 0x000fe60003800000 */
[----:B------:R-:W-:Y:S02]  /*22c0*/  IMAD.IADD R7, R109, 0x1, R7 ;  /* 0x000000016d077824 */ /* 0x000fe400078e0207 */
[----:B------:R-:W-:Y:S01]  /*22d0*/  IMAD.WIDE.U32 R20, R99, R108, R6 ;  /* 0x0000006c63147225 */ /* 0x000fe200078e0006 */
[----:B0-----:R-:W-:-:S03]  /*22e0*/  SHF.L.U64.HI R15, R110, 0x3, R111 ;  /* 0x000000036e0f7819 */ /* 0x001fc6000001026f */
[----:B------:R-:W-:Y:S01]  /*22f0*/  IMAD.IADD R7, R105, 0x1, R21 ;  /* 0x0000000169077824 */ /* 0x000fe200078e0215 */
[----:B------:R-:W-:Y:S01]  /*2300*/  LEA R6, P4, R20, R112, 0x1 ;  /* 0x0000007014067211 */ /* 0x000fe200078808ff */
[----:B------:R-:W-:-:S03]  /*2310*/  IMAD.SHL.U32 R14, R110, 0x8, RZ ;  /* 0x000000086e0e7824 */ /* 0x000fc600078e00ff */
[----:B------:R-:W-:Y:S01]  /*2320*/  LEA.HI.X R7, R20, R113, R7, 0x1, P4 ;  /* 0x0000007114077211 */ /* 0x000fe200020f0c07 */
[----:B--2---:R-:W-:-:S05]  /*2330*/  HADD2.F32 R10, -RZ, R5.H0_H0 ;  /* 0x20000005ff0a7230 */ /* 0x004fca0000004100 */
[----:B------:R-:W-:Y:S01]  /*2340*/  FMUL R11, R10, R89 ;  /* 0x000000590a0b7220 */ /* 0x000fe20000400000 */
[----:B------:R-:W-:-:S03]  /*2350*/  LEA R10, P1, R104, UR4, 0x1 ;  /* 0x00000004680a7c11 */ /* 0x000fc6000f8208ff */
[----:B------:R-:W-:Y:S01]  /*2360*/  FFMA R24, R24, R88, R11 ;  /* 0x0000005818187223 */ /* 0x000fe2000000000b */
[----:B------:R-:W-:Y:S02]  /*2370*/  LEA.HI.X R11, R104, UR5, R115, 0x1, P1 ;  /* 0x00000005680b7c11 */ /* 0x000fe400088f0c73 */
[----:B------:R-:W-:Y:S02]  /*2380*/  ISETP.GT.AND P1, PT, R4, 0x1, PT ;  /* 0x000000010400780c */ /* 0x000fe40003f24270 */
[----:B------:R-:W-:Y:S02]  /*2390*/  F2FP.F16.F32.PACK_AB R24, RZ, R24 ;  /* 0x00000018ff18723e */ /* 0x000fe400000000ff */
[----:B------:R-:W-:-:S03]  /*23a0*/  ISETP.GT.AND P2, PT, R3, RZ, P1 ;  /* 0x000000ff0300720c */ /* 0x000fc60000f44270 */
[----:B------:R0:W-:Y:S10]  /*23b0*/  @P3 STG.E.U16 desc[UR36][R10.64], R24 ;  /* 0x000000180a003986 */ /* 0x0001f4000c101524 */
[----:B------:R-:W-:Y:S05]  /*23c0*/  @!P2 BRA `(.L_x_35) ;  /* 0x000000000004a947 */ /* 0x000fea0003800000 */
[----:B------:R1:W5:Y:S02]  /*23d0*/  LDG.E.LTC128B.U16 R5, desc[UR36][R6.64+0x2] ;  /* 0x0000022406057981 */ /* 0x000364000c1e1520 */
.L_x_35:
[----:B------:R-:W-:Y:S05]  /*23e0*/  BSYNC B1 ;  /* 0x0000000000017941 */ /* 0x000fea0003800000 */
.L_x_34:
[----:B-----5:R-:W-:Y:S01]  /*23f0*/  HADD2.F32 R12, -RZ, R5.H0_H0 ;  /* 0x20000005ff0c7230 */ /* 0x020fe20000004100 */
[----:B------:R-:W-:Y:S01]  /*2400*/  ISETP.GT.AND P0, PT, R3, 0x8, P0 ;  /* 0x000000080300780c */ /* 0x000fe20000704270 */
[----:B------:R-:W-:Y:S01]  /*2410*/  IMAD.WIDE.U32 R20, R100, R110, R14 ;  /* 0x0000006e64147225 */ /* 0x000fe200078e000e */
[----:B0-----:R-:W-:-:S03]  /*2420*/  PRMT R24, R5, 0x7610, R24 ;  /* 0x0000761005187816 */ /* 0x001fc60000000018 */
[----:B------:R-:W-:Y:S01]  /*2430*/  FMUL R12, R12, R89 ;  /* 0x000000590c0c7220 */ /* 0x000fe20000400000 */
[----:B------:R-:W-:Y:S01]  /*2440*/  IMAD.IADD R109, R109, 0x1, R21 ;  /* 0x000000016d6d7824 */ /* 0x000fe200078e0215 */
[----:B------:R-:W-:Y:S02]  /*2450*/  IADD3 R106, P3, R106, R20, RZ ;  /* 0x000000146a6a7210 */ /* 0x000fe40007f7e0ff */
[----:B------:R-:W-:-:S03]  /*2460*/  FFMA R12, R25, R88, R12 ;  /* 0x00000058190c7223 */ /* 0x000fc6000000000c */
[----:B------:R-:W-:Y:S01]  /*2470*/  IMAD.X R13, R109, 0x1, R13, P3 ;  /* 0x000000016d0d7824 */ /* 0x000fe200018e060d */
[C---:B------:R-:W-:Y:S02]  /*2480*/  LEA R14, P3, R106.reuse, R112, 0x1 ;  /* 0x000000706a0e7211 */ /* 0x040fe400078608ff */
[----:B------:R-:W-:Y:S02]  /*2490*/  F2FP.F16.F32.PACK_AB R12, RZ, R12 ;  /* 0x0000000cff0c723e */ /* 0x000fe400000000ff */
[----:B------:R-:W-:Y:S02]  /*24a0*/  LEA.HI.X R15, R106, R113, R13, 0x1, P3 ;  /* 0x000000716a0f7211 */ /* 0x000fe400018f0c0d */
[----:B------:R-:W-:-:S05]  /*24b0*/  PRMT R21, R12, 0x7610, R21 ;  /* 0x000076100c157816 */ /* 0x000fca0000000015 */
[----:B------:R0:W-:Y:S04]  /*24c0*/  @P2 STG.E.U16 desc[UR36][R10.64+0x2], R21 ;  /* 0x000002150a002986 */ /* 0x0001e8000c101524 */
[----:B------:R-:W2:Y:S01]  /*24d0*/  @P0 LDG.E.LTC128B.U16 R24, desc[UR36][R14.64] ;  /* 0x000000240e180981 */ /* 0x000ea2000c1e1520 */
[----:B------:R-:W-:Y:S01]  /*24e0*/  IADD3 R20, P2, R8, R20, RZ ;  /* 0x0000001408147210 */ /* 0x000fe20007f5e0ff */
[----:B------:R-:W-:Y:S01]  /*24f0*/  BSSY B1, `(.L_x_36) ;  /* 0x0000011000017945 */ /* 0x000fe20003800000 */
[C---:B------:R-:W-:Y:S02]  /*2500*/  SHF.L.U64.HI R13, R90.reuse, 0x1, R91 ;  /* 0x000000015a0d7819 */ /* 0x040fe4000001025b */
[----:B------:R-:W-:Y:S01]  /*2510*/  ISETP.GT.AND P1, PT, R3, 0x8, P1 ;  /* 0x000000080300780c */ /* 0x000fe20000f24270 */
[----:B0-----:R-:W-:Y:S01]  /*2520*/  IMAD.X R21, R9, 0x1, R109, P2 ;  /* 0x0000000109157824 */ /* 0x001fe200010e066d */
[----:B------:R-:W-:Y:S01]  /*2530*/  LEA R12, P2, R90, R10, 0x1 ;  /* 0x0000000a5a0c7211 */ /* 0x000fe200078408ff */
[----:B------:R-:W-:-:S04]  /*2540*/  IMAD.WIDE.U32 R20, R99, R108, R20 ;  /* 0x0000006c63147225 */ /* 0x000fc800078e0014 */
[----:B------:R-:W-:Y:S02]  /*2550*/  IMAD.X R13, R13, 0x1, R11, P2 ;  /* 0x000000010d0d7824 */ /* 0x000fe400010e060b */
[----:B------:R-:W-:Y:S02]  /*2560*/  IMAD.IADD R9, R105, 0x1, R21 ;  /* 0x0000000169097824 */ /* 0x000fe400078e0215 */
[----:B--2---:R-:W-:-:S05]  /*2570*/  HADD2.F32 R8, -RZ, R24.H0_H0 ;  /* 0x20000018ff087230 */ /* 0x004fca0000004100 */
[----:B------:R-:W-:Y:S01]  /*2580*/  FMUL R5, R8, R89 ;  /* 0x0000005908057220 */ /* 0x000fe20000400000 */
[----:B------:R-:W-:-:S03]  /*2590*/  LEA R8, P3, R20, R112, 0x1 ;  /* 0x0000007014087211 */ /* 0x000fc600078608ff */
[----:B------:R-:W-:Y:S01]  /*25a0*/  FFMA R5, R26, R88, R5 ;  /* 0x000000581a057223 */ /* 0x000fe20000000005 */
[----:B------:R-:W-:-:S04]  /*25b0*/  LEA.HI.X R9, R20, R113, R9, 0x1, P3 ;  /* 0x0000007114097211 */ /* 0x000fc800018f0c09 */
[----:B------:R-:W-:-:S05]  /*25c0*/  F2FP.F16.F32.PACK_AB R5, RZ, R5 ;  /* 0x00000005ff05723e */ /* 0x000fca00000000ff */
[----:B------:R0:W-:Y:S01]  /*25d0*/  @P0 STG.E.U16 desc[UR36][R12.64], R5 ;  /* 0x000000050c000986 */ /* 0x0001e2000c101524 */
[----:B------:R-:W-:Y:S05]  /*25e0*/  @!P1 BRA `(.L_x_37) ;  /* 0x0000000000049947 */ /* 0x000fea0003800000 */
[----:B------:R2:W5:Y:S02]  /*25f0*/  LDG.E.LTC128B.U16 R24, desc[UR36][R8.64+0x2] ;  /* 0x0000022408187981 */ /* 0x000564000c1e1520 */
.L_x_37:
[----:B------:R-:W-:Y:S05]  /*2600*/  BSYNC B1 ;  /* 0x0000000000017941 */ /* 0x000fea0003800000 */
.L_x_36:
[----:B-----5:R-:W-:Y:S01]  /*2610*/  HADD2.F32 R14, -RZ, R24.H0_H0 ;  /* 0x20000018ff0e7230 */ /* 0x020fe20000004100 */
[----:B------:R-:W-:Y:S01]  /*2620*/  ISETP.GT.AND P0, PT, R4, 0x8, PT ;  /* 0x000000080400780c */ /* 0x000fe20003f04270 */
[----:B------:R-:W-:Y:S03]  /*2630*/  BSSY B1, `(.L_x_38) ;  /* 0x0000008000017945 */ /* 0x000fe60003800000 */
[----:B------:R-:W-:Y:S01]  /*2640*/  FMUL R14, R14, R89 ;  /* 0x000000590e0e7220 */ /* 0x000fe20000400000 */
[----:B------:R-:W-:-:S03]  /*2650*/  ISETP.GT.AND P2, PT, R3, RZ, P0 ;  /* 0x000000ff0300720c */ /* 0x000fc60000744270 */
[----:B------:R-:W-:-:S05]  /*2660*/  FFMA R14, R27, R88, R14 ;  /* 0x000000581b0e7223 */ /* 0x000fca000000000e */
[----:B------:R-:W-:-:S05]  /*2670*/  F2FP.F16.F32.PACK_AB R14, RZ, R14 ;  /* 0x0000000eff0e723e */ /* 0x000fca00000000ff */
[----:B------:R3:W-:Y:S01]  /*2680*/  @P1 STG.E.U16 desc[UR36][R12.64+0x2], R14 ;  /* 0x0000020e0c001986 */ /* 0x0007e2000c101524 */
[----:B------:R-:W-:Y:S05]  /*2690*/  @!P2 BRA `(.L_x_39) ;  /* 0x000000000004a947 */ /* 0x000fea0003800000 */
[----:B------:R4:W5:Y:S02]  /*26a0*/  LDG.E.LTC128B.U16 R24, desc[UR36][R6.64+0x10] ;  /* 0x0000102406187981 */ /* 0x000964000c1e1520 */
.L_x_39:
[----:B------:R-:W-:Y:S05]  /*26b0*/  BSYNC B1 ;  /* 0x0000000000017941 */ /* 0x000fea0003800000 */
.L_x_38:
[----:B---3-5:R-:W-:Y:S01]  /*26c0*/  HADD2.F32 R14, -RZ, R24.H0_H0 ;  /* 0x20000018ff0e7230 */ /* 0x028fe20000004100 */
[----:B------:R-:W-:Y:S01]  /*26d0*/  ISETP.GT.AND P1, PT, R4, 0x9, PT ;  /* 0x000000090400780c */ /* 0x000fe20003f24270 */
[----:B------:R-:W-:Y:S03]  /*26e0*/  BSSY B1, `(.L_x_40) ;  /* 0x0000008000017945 */ /* 0x000fe60003800000 */
[----:B0-----:R-:W-:Y:S01]  /*26f0*/  FMUL R5, R14, R89 ;  /* 0x000000590e057220 */ /* 0x001fe20000400000 */
[----:B------:R-:W-:-:S03]  /*2700*/  ISETP.GT.AND P3, PT, R3, RZ, P1 ;  /* 0x000000ff0300720c */ /* 0x000fc60000f64270 */
[----:B------:R-:W-:-:S05]  /*2710*/  FFMA R5, R28, R88, R5 ;  /* 0x000000581c057223 */ /* 0x000fca0000000005 */
[----:B------:R-:W-:-:S05]  /*2720*/  F2FP.F16.F32.PACK_AB R5, RZ, R5 ;  /* 0x00000005ff05723e */ /* 0x000fca00000000ff */
[----:B------:R0:W-:Y:S01]  /*2730*/  @P2 STG.E.U16 desc[UR36][R10.64+0x10], R5 ;  /* 0x000010050a002986 */ /* 0x0001e2000c101524 */
[----:B------:R-:W-:Y:S05]  /*2740*/  @!P3 BRA `(.L_x_41) ;  /* 0x000000000004b947 */ /* 0x000fea0003800000 */
[----:B------:R3:W5:Y:S02]  /*2750*/  LDG.E.LTC128B.U16 R24, desc[UR36][R6.64+0x12] ;  /* 0x0000122406187981 */ /* 0x000764000c1e1520 */
.L_x_41:
[----:B------:R-:W-:Y:S05]  /*2760*/  BSYNC B1 ;  /* 0x0000000000017941 */ /* 0x000fea0003800000 */
.L_x_40:
[----:B-----5:R-:W-:Y:S01]  /*2770*/  HADD2.F32 R14, -RZ, R24.H0_H0 ;  /* 0x20000018ff0e7230 */ /* 0x020fe20000004100 */
[----:B------:R-:W-:Y:S01]  /*2780*/  ISETP.GT.AND P0, PT, R3, 0x8, P0 ;  /* 0x000000080300780c */ /* 0x000fe20000704270 */
[----:B------:R-:W-:Y:S03]  /*2790*/  BSSY B1, `(.L_x_42) ;  /* 0x0000007000017945 */ /* 0x000fe60003800000 */
[----:B------:R-:W-:-:S04]  /*27a0*/  FMUL R14, R14, R89 ;  /* 0x000000590e0e7220 */ /* 0x000fc80000400000 */
[----:B------:R-:W-:-:S05]  /*27b0*/  FFMA R14, R29, R88, R14 ;  /* 0x000000581d0e7223 */ /* 0x000fca000000000e */
[----:B------:R-:W-:-:S05]  /*27c0*/  F2FP.F16.F32.PACK_AB R14, RZ, R14 ;  /* 0x0000000eff0e723e */ /* 0x000fca00000000ff */
[----:B------:R0:W-:Y:S01]  /*27d0*/  @P3 STG.E.U16 desc[UR36][R10.64+0x12], R14 ;  /* 0x0000120e0a003986 */ /* 0x0001e2000c101524 */
[----:B------:R-:W-:Y:S05]  /*27e0*/  @!P0 BRA `(.L_x_43) ;  /* 0x0000000000048947 */ /* 0x000fea0003800000 */
[----:B------:R0:W5:Y:S02]  /*27f0*/  LDG.E.LTC128B.U16 R24, desc[UR36][R8.64+0x10] ;  /* 0x0000102408187981 */ /* 0x000164000c1e1520 */
.L_x_43:
[----:B------:R-:W-:Y:S05]  /*2800*/  BSYNC B1 ;  /* 0x0000000000017941 */ /* 0x000fea0003800000 */
.L_x_42:
[----:B0----5:R-:W-:Y:S01]  /*2810*/  HADD2.F32 R14, -RZ, R24.H0_H0 ;  /* 0x20000018ff0e7230 */ /* 0x021fe20000004100 */
        /* <DEDUP_REMOVED lines=8> */
.L_x_45:
[----:B------:R-:W-:Y:S05]  /*28a0*/  BSYNC B1 ;  /* 0x0000000000017941 */ /* 0x000fea0003800000 */
.L_x_44:
        /* <DEDUP_REMOVED lines=10> */
.L_x_47:
[----:B------:R-:W-:Y:S05]  /*2950*/  BSYNC B1 ;  /* 0x0000000000017941 */ /* 0x000fea0003800000 */
.L_x_46:
[----:B0----5:R-:W-:Y:S01]  /*2960*/  HADD2.F32 R14, -RZ, R24.H0_H0 ;  /* 0x20000018ff0e7230 */ /* 0x021fe20000004100 */
        /* <DEDUP_REMOVED lines=9> */
.L_x_49:
[----:B------:R-:W-:Y:S05]  /*2a00*/  BSYNC B1 ;  /* 0x0000000000017941 */ /* 0x000fea0003800000 */
.L_x_48:
        /* <DEDUP_REMOVED lines=9> */
.L_x_51:
[----:B------:R-:W-:Y:S05]  /*2aa0*/  BSYNC B1 ;  /* 0x0000000000017941 */ /* 0x000fea0003800000 */
.L_x_50:
        /* <DEDUP_REMOVED lines=9> */
.L_x_53:
[----:B------:R-:W-:Y:S05]  /*2b40*/  BSYNC B1 ;  /* 0x0000000000017941 */ /* 0x000fea0003800000 */
.L_x_52:
        /* <DEDUP_REMOVED lines=10> */
.L_x_55:
[----:B------:R-:W-:Y:S05]  /*2bf0*/  BSYNC B1 ;  /* 0x0000000000017941 */ /* 0x000fea0003800000 */
.L_x_54:
        /* <DEDUP_REMOVED lines=10> */
.L_x_57:
[----:B------:R-:W-:Y:S05]  /*2ca0*/  BSYNC B1 ;  /* 0x0000000000017941 */ /* 0x000fea0003800000 */
.L_x_56:
        /* <DEDUP_REMOVED lines=9> */
.L_x_59:
[----:B------:R-:W-:Y:S05]  /*2d40*/  BSYNC B1 ;  /* 0x0000000000017941 */ /* 0x000fea0003800000 */
.L_x_58:
        /* <DEDUP_REMOVED lines=9> */
.L_x_61:
[----:B------:R-:W-:Y:S05]  /*2de0*/  BSYNC B1 ;  /* 0x0000000000017941 */ /* 0x000fea0003800000 */
.L_x_60:
        /* <DEDUP_REMOVED lines=10> */
.L_x_63:
[----:B------:R-:W-:Y:S05]  /*2e90*/  BSYNC B1 ;  /* 0x0000000000017941 */ /* 0x000fea0003800000 */
.L_x_62:
        /* <DEDUP_REMOVED lines=10> */
.L_x_65:
[----:B------:R-:W-:Y:S05]  /*2f40*/  BSYNC B1 ;  /* 0x0000000000017941 */ /* 0x000fea0003800000 */
.L_x_64:
        /* <DEDUP_REMOVED lines=9> */
.L_x_67:
[----:B------:R-:W-:Y:S05]  /*2fe0*/  BSYNC B1 ;  /* 0x0000000000017941 */ /* 0x000fea0003800000 */
.L_x_66:
        /* <DEDUP_REMOVED lines=9> */
.L_x_69:
[----:B------:R-:W-:Y:S05]  /*3080*/  BSYNC B1 ;  /* 0x0000000000017941 */ /* 0x000fea0003800000 */
.L_x_68:
        /* <DEDUP_REMOVED lines=10> */
.L_x_71:
[----:B------:R-:W-:Y:S05]  /*3130*/  BSYNC B1 ;  /* 0x0000000000017941 */ /* 0x000fea0003800000 */
.L_x_70:
        /* <DEDUP_REMOVED lines=10> */
.L_x_73:
[----:B------:R-:W-:Y:S05]  /*31e0*/  BSYNC B1 ;  /* 0x0000000000017941 */ /* 0x000fea0003800000 */
.L_x_72:
        /* <DEDUP_REMOVED lines=9> */
.L_x_75:
[----:B------:R-:W-:Y:S05]  /*3280*/  BSYNC B1 ;  /* 0x0000000000017941 */ /* 0x000fea0003800000 */
.L_x_74:
        /* <DEDUP_REMOVED lines=9> */
.L_x_77:
[----:B------:R-:W-:Y:S05]  /*3320*/  BSYNC B1 ;  /* 0x0000000000017941 */ /* 0x000fea0003800000 */
.L_x_76:
        /* <DEDUP_REMOVED lines=10> */
.L_x_79:
[----:B------:R-:W-:Y:S05]  /*33d0*/  BSYNC B1 ;  /* 0x0000000000017941 */ /* 0x000fea0003800000 */
.L_x_78:
        /* <DEDUP_REMOVED lines=10> */
.L_x_81:
[----:B------:R-:W-:Y:S05]  /*3480*/  BSYNC B1 ;  /* 0x0000000000017941 */ /* 0x000fea0003800000 */
.L_x_80:
        /* <DEDUP_REMOVED lines=9> */
.L_x_83:
[----:B------:R-:W-:Y:S05]  /*3520*/  BSYNC B1 ;  /* 0x0000000000017941 */ /* 0x000fea0003800000 */
.L_x_82:
        /* <DEDUP_REMOVED lines=9> */
.L_x_85:
[----:B------:R-:W-:Y:S05]  /*35c0*/  BSYNC B1 ;  /* 0x0000000000017941 */ /* 0x000fea0003800000 */
.L_x_84:
        /* <DEDUP_REMOVED lines=10> */
.L_x_87:
[----:B------:R-:W-:Y:S05]  /*3670*/  BSYNC B1 ;  /* 0x0000000000017941 */ /* 0x000fea0003800000 */
.L_x_86:
        /* <DEDUP_REMOVED lines=10> */
.L_x_89:
[----:B------:R-:W-:Y:S05]  /*3720*/  BSYNC B1 ;  /* 0x0000000000017941 */ /* 0x000fea0003800000 */
.L_x_88:
        /* <DEDUP_REMOVED lines=9> */
.L_x_91:
[----:B------:R-:W-:Y:S05]  /*37c0*/  BSYNC B1 ;  /* 0x0000000000017941 */ /* 0x000fea0003800000 */
.L_x_90:
        /* <DEDUP_REMOVED lines=9> */
.L_x_93:
[----:B------:R-:W-:Y:S05]  /*3860*/  BSYNC B1 ;  /* 0x0000000000017941 */ /* 0x000fea0003800000 */
.L_x_92:
        /* <DEDUP_REMOVED lines=10> */
.L_x_95:
[----:B------:R-:W-:Y:S05]  /*3910*/  BSYNC B1 ;  /* 0x0000000000017941 */ /* 0x000fea0003800000 */
.L_x_94:
        /* <DEDUP_REMOVED lines=10> */
.L_x_97:
[----:B------:R-:W-:Y:S05]  /*39c0*/  BSYNC B1 ;  /* 0x0000000000017941 */ /* 0x000fea0003800000 */
.L_x_96:
        /* <DEDUP_REMOVED lines=9> */
.L_x_99:
[----:B------:R-:W-:Y:S05]  /*3a60*/  BSYNC B1 ;  /* 0x0000000000017941 */ /* 0x000fea0003800000 */
.L_x_98:
        /* <DEDUP_REMOVED lines=9> */
.L_x_101:
[----:B------:R-:W-:Y:S05]  /*3b00*/  BSYNC B1 ;  /* 0x0000000000017941 */ /* 0x000fea0003800000 */
.L_x_100:
        /* <DEDUP_REMOVED lines=10> */
.L_x_103:
[----:B------:R-:W-:Y:S05]  /*3bb0*/  BSYNC B1 ;  /* 0x0000000000017941 */ /* 0x000fea0003800000 */
.L_x_102:
        /* <DEDUP_REMOVED lines=10> */
.L_x_105:
[----:B------:R-:W-:Y:S05]  /*3c60*/  BSYNC B1 ;  /* 0x0000000000017941 */ /* 0x000fea0003800000 */
.L_x_104:
        /* <DEDUP_REMOVED lines=9> */
.L_x_107:
[----:B------:R-:W-:Y:S05]  /*3d00*/  BSYNC B1 ;  /* 0x0000000000017941 */ /* 0x000fea0003800000 */
.L_x_106:
        /* <DEDUP_REMOVED lines=9> */
.L_x_109:
[----:B------:R-:W-:Y:S05]  /*3da0*/  BSYNC B1 ;  /* 0x0000000000017941 */ /* 0x000fea0003800000 */
.L_x_108:
        /* <DEDUP_REMOVED lines=10> */
.L_x_111:
[----:B------:R-:W-:Y:S05]  /*3e50*/  BSYNC B1 ;  /* 0x0000000000017941 */ /* 0x000fea0003800000 */
.L_x_110:
        /* <DEDUP_REMOVED lines=10> */
.L_x_113:
[----:B------:R-:W-:Y:S05]  /*3f00*/  BSYNC B1 ;  /* 0x0000000000017941 */ /* 0x000fea0003800000 */
.L_x_112:
        /* <DEDUP_REMOVED lines=9> */
.L_x_115:
[----:B------:R-:W-:Y:S05]  /*3fa0*/  BSYNC B1 ;  /* 0x0000000000017941 */ /* 0x000fea0003800000 */
.L_x_114:
        /* <DEDUP_REMOVED lines=9> */
.L_x_117:
[----:B------:R-:W-:Y:S05]  /*4040*/  BSYNC B1 ;  /* 0x0000000000017941 */ /* 0x000fea0003800000 */
.L_x_116:
        /* <DEDUP_REMOVED lines=10> */
.L_x_119:
[----:B------:R-:W-:Y:S05]  /*40f0*/  BSYNC B1 ;  /* 0x0000000000017941 */ /* 0x000fea0003800000 */
.L_x_118:
        /* <DEDUP_REMOVED lines=10> */
.L_x_121:
[----:B------:R-:W-:Y:S05]  /*41a0*/  BSYNC B1 ;  /* 0x0000000000017941 */ /* 0x000fea0003800000 */
.L_x_120:
        /* <DEDUP_REMOVED lines=9> */
.L_x_123:
[----:B------:R-:W-:Y:S05]  /*4240*/  BSYNC B1 ;  /* 0x0000000000017941 */ /* 0x000fea0003800000 */
.L_x_122:
        /* <DEDUP_REMOVED lines=9> */
.L_x_125:
[----:B------:R-:W-:Y:S05]  /*42e0*/  BSYNC B1 ;  /* 0x0000000000017941 */ /* 0x000fea0003800000 */
.L_x_124:
        /* <DEDUP_REMOVED lines=10> */
.L_x_127:
[----:B------:R-:W-:Y:S05]  /*4390*/  BSYNC B1 ;  /* 0x0000000000017941 */ /* 0x000fea0003800000 */
.L_x_126:
        /* <DEDUP_REMOVED lines=10> */
.L_x_129:
[----:B------:R-:W-:Y:S05]  /*4440*/  BSYNC B1 ;  /* 0x0000000000017941 */ /* 0x000fea0003800000 */
.L_x_128:
        /* <DEDUP_REMOVED lines=9> */
.L_x_131:
[----:B------:R-:W-:Y:S05]  /*44e0*/  BSYNC B1 ;  /* 0x0000000000017941 */ /* 0x000fea0003800000 */
.L_x_130:
        /* <DEDUP_REMOVED lines=9> */
.L_x_133:
[----:B------:R-:W-:Y:S05]  /*4580*/  BSYNC B1 ;  /* 0x0000000000017941 */ /* 0x000fea0003800000 */
.L_x_132:
        /* <DEDUP_REMOVED lines=10> */
.L_x_135:
[----:B------:R-:W-:Y:S05]  /*4630*/  BSYNC B1 ;  /* 0x0000000000017941 */ /* 0x000fea0003800000 */
.L_x_134:
        /* <DEDUP_REMOVED lines=10> */
.L_x_137:
[----:B------:R-:W-:Y:S05]  /*46e0*/  BSYNC B1 ;  /* 0x0000000000017941 */ /* 0x000fea0003800000 */
.L_x_136:
        /* <DEDUP_REMOVED lines=9> */
.L_x_139:
[----:B------:R-:W-:Y:S05]  /*4780*/  BSYNC B1 ;  /* 0x0000000000017941 */ /* 0x000fea0003800000 */
.L_x_138:
        /* <DEDUP_REMOVED lines=9> */
.L_x_141:
[----:B------:R-:W-:Y:S05]  /*4820*/  BSYNC B1 ;  /* 0x0000000000017941 */ /* 0x000fea0003800000 */
.L_x_140:
        /* <DEDUP_REMOVED lines=10> */
.L_x_143:
[----:B------:R-:W-:Y:S05]  /*48d0*/  BSYNC B1 ;  /* 0x0000000000017941 */ /* 0x000fea0003800000 */
.L_x_142:
        /* <DEDUP_REMOVED lines=10> */
.L_x_145:
[----:B------:R-:W-:Y:S05]  /*4980*/  BSYNC B1 ;  /* 0x0000000000017941 */ /* 0x000fea0003800000 */
.L_x_144:
        /* <DEDUP_REMOVED lines=9> */
.L_x_147:
[----:B------:R-:W-:Y:S05]  /*4a20*/  BSYNC B1 ;  /* 0x0000000000017941 */ /* 0x000fea0003800000 */
.L_x_146:
        /* <DEDUP_REMOVED lines=9> */
.L_x_149:
[----:B------:R-:W-:Y:S05]  /*4ac0*/  BSYNC B1 ;  /* 0x0000000000017941 */ /* 0x000fea0003800000 */
.L_x_148:
        /* <DEDUP_REMOVED lines=10> */
.L_x_151:
[----:B------:R-:W-:Y:S05]  /*4b70*/  BSYNC B1 ;  /* 0x0000000000017941 */ /* 0x000fea0003800000 */
.L_x_150:
[----:B0----5:R-:W-:Y:S01]  /*4b80*/  HADD2.F32 R14, -RZ, R24.H0_H0 ;  /* 0x20000018ff0e7230 */ /* 0x021fe20000004100 */
[----:B------:R-:W-:Y:S01]  /*4b90*/  ISETP.GT.AND P1, PT, R4, 0x79, PT ;  /* 0x000000790400780c */ /* 0x000fe20003f24270 */
[----:B------:R-:W-:Y:S01]  /*4ba0*/  @P2 IMAD.MOV.U32 R4, RZ, RZ, R10 ;  /* 0x000000ffff042224 */ /* 0x000fe200078e000a */
[----:B------:R-:W-:Y:S02]  /*4bb0*/  BSSY B1, `(.L_x_152) ;  /* 0x000000a000017945 */ /* 0x000fe40003800000 */
[----:B------:R-:W-:Y:S01]  /*4bc0*/  FMUL R5, R14, R89 ;  /* 0x000000590e057220 */ /* 0x000fe20000400000 */
[----:B------:R-:W-:-:S03]  /*4bd0*/  ISETP.GT.AND P3, PT, R3, RZ, P1 ;  /* 0x000000ff0300720c */ /* 0x000fc60000f64270 */
[----:B------:R-:W-:-:S05]  /*4be0*/  FFMA R5, R84, R88, R5 ;  /* 0x0000005854057223 */ /* 0x000fca0000000005 */
[----:B------:R-:W-:-:S04]  /*4bf0*/  F2FP.F16.F32.PACK_AB R5, RZ, R5 ;  /* 0x00000005ff05723e */ /* 0x000fc800000000ff */
[----:B------:R-:W-:Y:S01]  /*4c00*/  PRMT R14, R5, 0x7610, R14 ;  /* 0x00007610050e7816 */ /* 0x000fe2000000000e */
[----:B------:R-:W-:-:S05]  /*4c10*/  @P2 IMAD.MOV.U32 R5, RZ, RZ, R11 ;  /* 0x000000ffff052224 */ /* 0x000fca00078e000b */
[----:B------:R0:W-:Y:S01]  /*4c20*/  @P2 STG.E.U16 desc[UR36][R4.64+0xf0], R14 ;  /* 0x0000f00e04002986 */ /* 0x0001e2000c101524 */
[----:B------:R-:W-:Y:S05]  /*4c30*/  @!P3 BRA `(.L_x_153) ;  /* 0x000000000004b947 */ /* 0x000fea0003800000 */
[----:B------:R0:W5:Y:S02]  /*4c40*/  LDG.E.LTC128B.U16 R24, desc[UR36][R6.64+0xf2] ;  /* 0x0000f22406187981 */ /* 0x000164000c1e1520 */
.L_x_153:
[----:B------:R-:W-:Y:S05]  /*4c50*/  BSYNC B1 ;  /* 0x0000000000017941 */ /* 0x000fea0003800000 */
.L_x_152:
        /* <DEDUP_REMOVED lines=9> */
.L_x_155:
[----:B------:R-:W-:Y:S05]  /*4cf0*/  BSYNC B1 ;  /* 0x0000000000017941 */ /* 0x000fea0003800000 */
.L_x_154:
[----:B0----5:R-:W-:Y:S01]  /*4d00*/  HADD2.F32 R4, -RZ, R24.H0_H0 ;  /* 0x20000018ff047230 */ /* 0x021fe20000004100 */
[----:B------:R-:W-:Y:S01]  /*4d10*/  ISETP.GT.AND P1, PT, R3, 0x8, P1 ;  /* 0x000000080300780c */ /* 0x000fe20000f24270 */
[----:B------:R-:W-:Y:S03]  /*4d20*/  BSSY B1, `(.L_x_156) ;  /* 0x000000a000017945 */ /* 0x000fe60003800000 */
[----:B------:R-:W-:Y:S01]  /*4d30*/  FMUL R5, R4, R89 ;  /* 0x0000005904057220 */ /* 0x000fe20000400000 */
[----:B------:R-:W-:-:S03]  /*4d40*/  @P0 IMAD.MOV.U32 R4, RZ, RZ, R12 ;  /* 0x000000ffff040224 */ /* 0x000fc600078e000c */
[----:B------:R-:W-:-:S05]  /*4d50*/  FFMA R5, R86, R88, R5 ;  /* 0x0000005856057223 */ /* 0x000fca0000000005 */
[----:B------:R-:W-:-:S04]  /*4d60*/  F2FP.F16.F32.PACK_AB R5, RZ, R5 ;  /* 0x00000005ff05723e */ /* 0x000fc800000000ff */
[----:B-1-34-:R-:W-:Y:S01]  /*4d70*/  PRMT R6, R5, 0x7610, R6 ;  /* 0x0000761005067816 */ /* 0x01afe20000000006 */
[----:B------:R-:W-:-:S05]  /*4d80*/  @P0 IMAD.MOV.U32 R5, RZ, RZ, R13 ;  /* 0x000000ffff050224 */ /* 0x000fca00078e000d */
[----:B------:R0:W-:Y:S01]  /*4d90*/  @P0 STG.E.U16 desc[UR36][R4.64+0xf0], R6 ;  /* 0x0000f00604000986 */ /* 0x0001e2000c101524 */
[----:B------:R-:W-:Y:S05]  /*4da0*/  @!P1 BRA `(.L_x_157) ;  /* 0x0000000000049947 */ /* 0x000fea0003800000 */
[----:B------:R1:W5:Y:S02]  /*4db0*/  LDG.E.LTC128B.U16 R24, desc[UR36][R8.64+0xf2] ;  /* 0x0000f22408187981 */ /* 0x000364000c1e1520 */
.L_x_157:
[----:B------:R-:W-:Y:S05]  /*4dc0*/  BSYNC B1 ;  /* 0x0000000000017941 */ /* 0x000fea0003800000 */
.L_x_156:
[----:B------:R-:W-:Y:S05]  /*4dd0*/  @!P1 BRA `(.L_x_158) ;  /* 0x0000001000d09947 */ /* 0x000fea0003800000 */
[----:B-----5:R-:W-:-:S05]  /*4de0*/  HADD2.F32 R24, -RZ, R24.H0_H0 ;  /* 0x20000018ff187230 */ /* 0x020fca0000004100 */
[----:B------:R-:W-:-:S04]  /*4df0*/  FMUL R24, R24, R89 ;  /* 0x0000005918187220 */ /* 0x000fc80000400000 */
[----:B------:R-:W-:-:S05]  /*4e00*/  FFMA R24, R87, R88, R24 ;  /* 0x0000005857187223 */ /* 0x000fca0000000018 */
[----:B------:R-:W-:-:S05]  /*4e10*/  F2FP.F16.F32.PACK_AB R24, RZ, R24 ;  /* 0x00000018ff18723e */ /* 0x000fca00000000ff */
[----:B------:R3:W-:Y:S01]  /*4e20*/  STG.E.U16 desc[UR36][R12.64+0xf2], R24 ;  /* 0x0000f2180c007986 */ /* 0x0007e2000c101524 */
[----:B------:R-:W-:Y:S05]  /*4e30*/  BRA `(.L_x_158) ;  /* 0x0000001000b87947 */ /* 0x000fea0003800000 */
.L_x_33:
[----:B------:R-:W-:Y:S01]  /*4e40*/  ISETP.GT.AND P2, PT, R4, 0x1, PT ;  /* 0x000000010400780c */ /* 0x000fe20003f44270 */
[----:B------:R-:W-:Y:S01]  /*4e50*/  ULDC.64 UR4, c[0x0][0x5c0] ;  /* 0x0001700000047ab9 */ /* 0x000fe20000000a00 */
[-C--:B------:R-:W-:Y:S01]  /*4e60*/  FMUL R24, R24, R88.reuse ;  /* 0x0000005818187220 */ /* 0x080fe20000400000 */
[-C--:B------:R-:W-:Y:S01]  /*4e70*/  FMUL R25, R25, R88.reuse ;  /* 0x0000005819197220 */ /* 0x080fe20000400000 */
[----:B------:R-:W-:Y:S01]  /*4e80*/  ISETP.GT.AND P1, PT, R3, RZ, P2 ;  /* 0x000000ff0300720c */ /* 0x000fe20001724270 */
[-C--:B------:R-:W-:Y:S01]  /*4e90*/  FMUL R26, R26, R88.reuse ;  /* 0x000000581a1a7220 */ /* 0x080fe20000400000 */
[----:B------:R-:W-:Y:S01]  /*4ea0*/  LEA R6, P4, R104, UR4, 0x1 ;  /* 0x0000000468067c11 */ /* 0x000fe2000f8808ff */
[----:B------:R-:W-:Y:S01]  /*4eb0*/  FMUL R27, R27, R88 ;  /* 0x000000581b1b7220 */ /* 0x000fe20000400000 */
[----:B------:R-:W-:Y:S01]  /*4ec0*/  F2FP.F16.F32.PACK_AB R24, RZ, R24 ;  /* 0x00000018ff18723e */ /* 0x000fe200000000ff */
[-C--:B------:R-:W-:Y:S01]  /*4ed0*/  FMUL R28, R28, R88.reuse ;  /* 0x000000581c1c7220 */ /* 0x080fe20000400000 */
[----:B------:R-:W-:Y:S01]  /*4ee0*/  LEA.HI.X R7, R104, UR5, R115, 0x1, P4 ;  /* 0x0000000568077c11 */ /* 0x000fe2000a0f0c73 */
[-C--:B------:R-:W-:Y:S01]  /*4ef0*/  FMUL R29, R29, R88.reuse ;  /* 0x000000581d1d7220 */ /* 0x080fe20000400000 */
[----:B------:R-:W-:Y:S01]  /*4f00*/  F2FP.F16.F32.PACK_AB R25, RZ, R25 ;  /* 0x00000019ff19723e */ /* 0x000fe200000000ff */
[-C--:B------:R-:W-:Y:S01]  /*4f10*/  FMUL R30, R30, R88.reuse ;  /* 0x000000581e1e7220 */ /* 0x080fe20000400000 */
[----:B------:R-:W-:Y:S01]  /*4f20*/  ISETP.GT.AND P2, PT, R3, 0x8, P2 ;  /* 0x000000080300780c */ /* 0x000fe20001744270 */
[----:B------:R-:W-:Y:S01]  /*4f30*/  @P3 STG.E.U16 desc[UR36][R6.64], R24 ;  /* 0x0000001806003986 */ /* 0x000fe2000c101524 */
[C---:B------:R-:W-:Y:S01]  /*4f40*/  SHF.L.U64.HI R5, R90.reuse, 0x1, R91 ;  /* 0x000000015a057819 */ /* 0x040fe2000001025b */
[----:B------:R-:W-:Y:S01]  /*4f50*/  FMUL R31, R31, R88 ;  /* 0x000000581f1f7220 */ /* 0x000fe20000400000 */
[----:B------:R-:W-:Y:S01]  /*4f60*/  LEA R8, P3, R90, R6, 0x1 ;  /* 0x000000065a087211 */ /* 0x000fe200078608ff */
[----:B------:R-:W-:Y:S01]  /*4f70*/  @P1 STG.E.U16 desc[UR36][R6.64+0x2], R25 ;  /* 0x0000021906001986 */ /* 0x000fe2000c101524 */
[----:B------:R-:W-:Y:S01]  /*4f80*/  ISETP.GT.AND P1, PT, R3, 0x8, P0 ;  /* 0x000000080300780c */ /* 0x000fe20000724270 */
[----:B------:R-:W-:Y:S01]  /*4f90*/  FMUL R32, R32, R88 ;  /* 0x0000005820207220 */ /* 0x000fe20000400000 */
[----:B------:R-:W-:Y:S01]  /*4fa0*/  F2FP.F16.F32.PACK_AB R26, RZ, R26 ;  /* 0x0000001aff1a723e */ /* 0x000fe200000000ff */
[----:B------:R-:W-:Y:S01]  /*4fb0*/  IMAD.X R9, R5, 0x1, R7, P3 ;  /* 0x0000000105097824 */ /* 0x000fe200018e0607 */
[----:B------:R-:W-:Y:S01]  /*4fc0*/  F2FP.F16.F32.PACK_AB R27, RZ, R27 ;  /* 0x0000001bff1b723e */ /* 0x000fe200000000ff */
[-C--:B------:R-:W-:Y:S01]  /*4fd0*/  FMUL R33, R33, R88.reuse ;  /* 0x0000005821217220 */ /* 0x080fe20000400000 */
[----:B------:R-:W-:Y:S01]  /*4fe0*/  ISETP.GT.AND P0, PT, R4, 0x8, PT ;  /* 0x000000080400780c */ /* 0x000fe20003f04270 */
[----:B------:R-:W-:Y:S01]  /*4ff0*/  FMUL R34, R34, R88 ;  /* 0x0000005822227220 */ /* 0x000fe20000400000 */
[----:B------:R-:W-:Y:S01]  /*5000*/  F2FP.F16.F32.PACK_AB R28, RZ, R28 ;  /* 0x0000001cff1c723e */ /* 0x000fe200000000ff */
[-C--:B------:R-:W-:Y:S01]  /*5010*/  FMUL R35, R35, R88.reuse ;  /* 0x0000005823237220 */ /* 0x080fe20000400000 */
[C---:B------:R-:W-:Y:S01]  /*5020*/  ISETP.GT.AND P4, PT, R3.reuse, RZ, P0 ;  /* 0x000000ff0300720c */ /* 0x040fe20000784270 */
[-C--:B------:R-:W-:Y:S01]  /*5030*/  FMUL R36, R36, R88.reuse ;  /* 0x0000005824247220 */ /* 0x080fe20000400000 */
[----:B------:R-:W-:Y:S01]  /*5040*/  F2FP.F16.F32.PACK_AB R29, RZ, R29 ;  /* 0x0000001dff1d723e */ /* 0x000fe200000000ff */
[----:B------:R-:W-:Y:S01]  /*5050*/  @P1 STG.E.U16 desc[UR36][R8.64], R26 ;  /* 0x0000001a08001986 */ /* 0x000fe2000c101524 */
[----:B------:R-:W-:Y:S01]  /*5060*/  ISETP.GT.AND P1, PT, R3, 0x8, P0 ;  /* 0x000000080300780c */ /* 0x000fe20000724270 */
[----:B------:R-:W-:Y:S01]  /*5070*/  FMUL R37, R37, R88 ;  /* 0x0000005825257220 */ /* 0x000fe20000400000 */
[----:B------:R-:W-:Y:S01]  /*5080*/  F2FP.F16.F32.PACK_AB R30, RZ, R30 ;  /* 0x0000001eff1e723e */ /* 0x000fe200000000ff */
[----:B------:R-:W-:Y:S01]  /*5090*/  @P2 STG.E.U16 desc[UR36][R8.64+0x2], R27 ;  /* 0x0000021b08002986 */ /* 0x000fe2000c101524 */
[----:B------:R-:W-:Y:S01]  /*50a0*/  ISETP.GT.AND P2, PT, R4, 0x9, PT ;  /* 0x000000090400780c */ /* 0x000fe20003f44270 */
[-C--:B------:R-:W-:Y:S01]  /*50b0*/  FMUL R38, R38, R88.reuse ;  /* 0x0000005826267220 */ /* 0x080fe20000400000 */
[----:B------:R-:W-:Y:S01]  /*50c0*/  F2FP.F16.F32.PACK_AB R31, RZ, R31 ;  /* 0x0000001fff1f723e */ /* 0x000fe200000000ff */
[-C--:B------:R-:W-:Y:S01]  /*50d0*/  FMUL R39, R39, R88.reuse ;  /* 0x0000005827277220 */ /* 0x080fe20000400000 */
[C---:B------:R-:W-:Y:S01]  /*50e0*/  ISETP.GT.AND P3, PT, R3.reuse, RZ, P2 ;  /* 0x000000ff0300720c */ /* 0x040fe20001764270 */
[----:B------:R-:W-:Y:S01]  /*50f0*/  @P4 STG.E.U16 desc[UR36][R6.64+0x10], R28 ;  /* 0x0000101c06004986 */ /* 0x000fe2000c101524 */
[----:B------:R-:W-:Y:S01]  /*5100*/  ISETP.GT.AND P2, PT, R3, 0x8, P2 ;  /* 0x000000080300780c */ /* 0x000fe20001744270 */
[-C--:B------:R-:W-:Y:S01]  /*5110*/  FMUL R40, R40, R88.reuse ;  /* 0x0000005828287220 */ /* 0x080fe20000400000 */
[----:B------:R-:W-:Y:S01]  /*5120*/  ISETP.GT.AND P0, PT, R4, 0x10, PT ;  /* 0x000000100400780c */ /* 0x000fe20003f04270 */
[----:B------:R-:W-:Y:S01]  /*5130*/  FMUL R41, R41, R88 ;  /* 0x0000005829297220 */ /* 0x000fe20000400000 */
[----:B------:R-:W-:Y:S01]  /*5140*/  F2FP.F16.F32.PACK_AB R32, RZ, R32 ;  /* 0x00000020ff20723e */ /* 0x000fe200000000ff */
[-C--:B------:R-:W-:Y:S01]  /*5150*/  FMUL R42, R42, R88.reuse ;  /* 0x000000582a2a7220 */ /* 0x080fe20000400000 */
[----:B------:R-:W-:Y:S01]  /*5160*/  ISETP.GT.AND P4, PT, R3, RZ, P0 ;  /* 0x000000ff0300720c */ /* 0x000fe20000784270 */
[-C--:B------:R-:W-:Y:S01]  /*5170*/  FMUL R43, R43, R88.reuse ;  /* 0x000000582b2b7220 */ /* 0x080fe20000400000 */
[----:B------:R-:W-:Y:S01]  /*5180*/  F2FP.F16.F32.PACK_AB R33, RZ, R33 ;  /* 0x00000021ff21723e */ /* 0x000fe200000000ff */
[----:B------:R-:W-:Y:S01]  /*5190*/  FMUL R44, R44, R88 ;  /* 0x000000582c2c7220 */ /* 0x000fe20000400000 */
[----:B------:R-:W-:Y:S01]  /*51a0*/  F2FP.F16.F32.PACK_AB R34, RZ, R34 ;  /* 0x00000022ff22723e */ /* 0x000fe200000000ff */
[----:B------:R-:W-:Y:S01]  /*51b0*/  @P3 STG.E.U16 desc[UR36][R6.64+0x12], R29 ;  /* 0x0000121d06003986 */ /* 0x000fe2000c101524 */
[----:B------:R-:W-:Y:S01]  /*51c0*/  ISETP.GT.AND P3, PT, R4, 0x11, PT ;  /* 0x000000110400780c */ /* 0x000fe20003f64270 */
[-C--:B------:R-:W-:Y:S01]  /*51d0*/  FMUL R45, R45, R88.reuse ;  /* 0x000000582d2d7220 */ /* 0x080fe20000400000 */
[----:B------:R-:W-:Y:S01]  /*51e0*/  F2FP.F16.F32.PACK_AB R35, RZ, R35 ;  /* 0x00000023ff23723e */ /* 0x000fe200000000ff */
[----:B------:R-:W-:Y:S01]  /*51f0*/  @P1 STG.E.U16 desc[UR36][R8.64+0x10], R30 ;  /* 0x0000101e08001986 */ /* 0x000fe2000c101524 */
[C---:B------:R-:W-:Y:S01]  /*5200*/  ISETP.GT.AND P1, PT, R3.reuse, 0x8, P0 ;  /* 0x000000080300780c */ /* 0x040fe20000724270 */
[-C--:B------:R-:W-:Y:S01]  /*5210*/  FMUL R46, R46, R88.reuse ;  /* 0x000000582e2e7220 */ /* 0x080fe20000400000 */
[----:B------:R-:W-:Y:S01]  /*5220*/  ISETP.GT.AND P0, PT, R4, 0x18, PT ;  /* 0x000000180400780c */ /* 0x000fe20003f04270 */
[----:B------:R-:W-:Y:S01]  /*5230*/  @P2 STG.E.U16 desc[UR36][R8.64+0x12], R31 ;  /* 0x0000121f08002986 */ /* 0x000fe2000c101524 */
[----:B------:R-:W-:Y:S01]  /*5240*/  ISETP.GT.AND P2, PT, R3, RZ, P3 ;  /* 0x000000ff0300720c */ /* 0x000fe20001f44270 */
[-C--:B------:R-:W-:Y:S01]  /*5250*/  FMUL R47, R47, R88.reuse ;  /* 0x000000582f2f7220 */ /* 0x080fe20000400000 */
[C---:B------:R-:W-:Y:S01]  /*5260*/  ISETP.GT.AND P3, PT, R3.reuse, 0x8, P3 ;  /* 0x000000080300780c */ /* 0x040fe20001f64270 */
[----:B------:R-:W-:Y:S01]  /*5270*/  @P4 STG.E.U16 desc[UR36][R6.64+0x20], R32 ;  /* 0x0000202006004986 */ /* 0x000fe2000c101524 */
[----:B------:R-:W-:Y:S01]  /*5280*/  ISETP.GT.AND P4, PT, R3, RZ, P0 ;  /* 0x000000ff0300720c */ /* 0x000fe20000784270 */
[----:B------:R-:W-:Y:S01]  /*5290*/  FMUL R48, R48, R88 ;  /* 0x0000005830307220 */ /* 0x000fe20000400000 */
[----:B------:R-:W-:Y:S01]  /*52a0*/  F2FP.F16.F32.PACK_AB R36, RZ, R36 ;  /* 0x00000024ff24723e */ /* 0x000fe200000000ff */
[-C--:B------:R-:W-:Y:S01]  /*52b0*/  FMUL R49, R49, R88.reuse ;  /* 0x0000005831317220 */ /* 0x080fe20000400000 */
[----:B------:R-:W-:Y:S01]  /*52c0*/  F2FP.F16.F32.PACK_AB R37, RZ, R37 ;  /* 0x00000025ff25723e */ /* 0x000fe200000000ff */
[----:B------:R-:W-:Y:S01]  /*52d0*/  FMUL R50, R50, R88 ;  /* 0x0000005832327220 */ /* 0x000fe20000400000 */
[----:B------:R-:W-:Y:S01]  /*52e0*/  F2FP.F16.F32.PACK_AB R38, RZ, R38 ;  /* 0x00000026ff26723e */ /* 0x000fe200000000ff */
[----:B------:R-:W-:Y:S01]  /*52f0*/  FMUL R51, R51, R88 ;  /* 0x0000005833337220 */ /* 0x000fe20000400000 */
[----:B------:R-:W-:Y:S01]  /*5300*/  F2FP.F16.F32.PACK_AB R39, RZ, R39 ;  /* 0x00000027ff27723e */ /* 0x000fe200000000ff */
[----:B------:R-:W-:Y:S01]  /*5310*/  @P2 STG.E.U16 desc[UR36][R6.64+0x22], R33 ;  /* 0x0000222106002986 */ /* 0x000fe2000c101524 */
[----:B------:R-:W-:Y:S01]  /*5320*/  F2FP.F16.F32.PACK_AB R40, RZ, R40 ;  /* 0x00000028ff28723e */ /* 0x000fe200000000ff */
[-C--:B------:R-:W-:Y:S01]  /*5330*/  FMUL R52, R52, R88.reuse ;  /* 0x0000005834347220 */ /* 0x080fe20000400000 */
[----:B------:R-:W-:Y:S01]  /*5340*/  F2FP.F16.F32.PACK_AB R41, RZ, R41 ;  /* 0x00000029ff29723e */ /* 0x000fe200000000ff */
[----:B------:R-:W-:Y:S01]  /*5350*/  @P1 STG.E.U16 desc[UR36][R8.64+0x20], R34 ;  /* 0x0000202208001986 */ /* 0x000fe2000c101524 */
[----:B------:R-:W-:Y:S01]  /*5360*/  ISETP.GT.AND P1, PT, R3, 0x8, P0 ;  /* 0x000000080300780c */ /* 0x000fe20000724270 */
[-C--:B------:R-:W-:Y:S01]  /*5370*/  FMUL R53, R53, R88.reuse ;  /* 0x0000005835357220 */ /* 0x080fe20000400000 */
[C---:B------:R-:W-:Y:S01]  /*5380*/  ISETP.GT.AND P0, PT, R4.reuse, 0x20, PT ;  /* 0x000000200400780c */ /* 0x040fe20003f04270 */
[----:B------:R-:W-:Y:S01]  /*5390*/  @P3 STG.E.U16 desc[UR36][R8.64+0x22], R35 ;  /* 0x0000222308003986 */ /* 0x000fe2000c101524 */
[----:B------:R-:W-:Y:S01]  /*53a0*/  ISETP.GT.AND P3, PT, R4, 0x19, PT ;  /* 0x000000190400780c */ /* 0x000fe20003f64270 */
[----:B------:R-:W-:Y:S01]  /*53b0*/  FMUL R54, R54, R88 ;  /* 0x0000005836367220 */ /* 0x000fe20000400000 */
[----:B------:R-:W-:Y:S01]  /*53c0*/  F2FP.F16.F32.PACK_AB R42, RZ, R42 ;  /* 0x0000002aff2a723e */ /* 0x000fe200000000ff */
[----:B------:R-:W-:Y:S01]  /*53d0*/  @P4 STG.E.U16 desc[UR36][R6.64+0x30], R36 ;  /* 0x0000302406004986 */ /* 0x000fe2000c101524 */
[----:B------:R-:W-:Y:S01]  /*53e0*/  ISETP.GT.AND P2, PT, R3, RZ, P3 ;  /* 0x000000ff0300720c */ /* 0x000fe20001f44270 */
[-C--:B------:R-:W-:Y:S01]  /*53f0*/  FMUL R55, R55, R88.reuse ;  /* 0x0000005837377220 */ /* 0x080fe20000400000 */
[C---:B------:R-:W-:Y:S01]  /*5400*/  ISETP.GT.AND P3, PT, R3.reuse, 0x8, P3 ;  /* 0x000000080300780c */ /* 0x040fe20001f64270 */
[-C--:B------:R-:W-:Y:S01]  /*5410*/  FMUL R56, R56, R88.reuse ;  /* 0x0000005838387220 */ /* 0x080fe20000400000 */
[----:B------:R-:W-:Y:S01]  /*5420*/  ISETP.GT.AND P4, PT, R3, RZ, P0 ;  /* 0x000000ff0300720c */ /* 0x000fe20000784270 */
[-C--:B------:R-:W-:Y:S01]  /*5430*/  FMUL R57, R57, R88.reuse ;  /* 0x0000005839397220 */ /* 0x080fe20000400000 */
[----:B------:R-:W-:Y:S01]  /*5440*/  F2FP.F16.F32.PACK_AB R43, RZ, R43 ;  /* 0x0000002bff2b723e */ /* 0x000fe200000000ff */
[----:B------:R-:W-:Y:S01]  /*5450*/  FMUL R58, R58, R88 ;  /* 0x000000583a3a7220 */ /* 0x000fe20000400000 */
[----:B------:R-:W-:Y:S01]  /*5460*/  F2FP.F16.F32.PACK_AB R44, RZ, R44 ;  /* 0x0000002cff2c723e */ /* 0x000fe200000000ff */
[-C--:B------:R-:W-:Y:S01]  /*5470*/  FMUL R59, R59, R88.reuse ;  /* 0x000000583b3b7220 */ /* 0x080fe20000400000 */
[----:B------:R-:W-:Y:S01]  /*5480*/  F2FP.F16.F32.PACK_AB R45, RZ, R45 ;  /* 0x0000002dff2d723e */ /* 0x000fe200000000ff */
[----:B------:R-:W-:Y:S01]  /*5490*/  FMUL R60, R60, R88 ;  /* 0x000000583c3c7220 */ /* 0x000fe20000400000 */
[----:B------:R-:W-:Y:S01]  /*54a0*/  F2FP.F16.F32.PACK_AB R46, RZ, R46 ;  /* 0x0000002eff2e723e */ /* 0x000fe200000000ff */
[----:B------:R-:W-:Y:S01]  /*54b0*/  @P2 STG.E.U16 desc[UR36][R6.64+0x32], R37 ;  /* 0x0000322506002986 */ /* 0x000fe2000c101524 */
[----:B------:R-:W-:Y:S01]  /*54c0*/  F2FP.F16.F32.PACK_AB R47, RZ, R47 ;  /* 0x0000002fff2f723e */ /* 0x000fe200000000ff */
[----:B------:R-:W-:Y:S01]  /*54d0*/  FMUL R61, R61, R88 ;  /* 0x000000583d3d7220 */ /* 0x000fe20000400000 */
[----:B------:R-:W-:Y:S01]  /*54e0*/  F2FP.F16.F32.PACK_AB R48, RZ, R48 ;  /* 0x00000030ff30723e */ /* 0x000fe200000000ff */
[----:B------:R-:W-:Y:S01]  /*54f0*/  @P1 STG.E.U16 desc[UR36][R8.64+0x30], R38 ;  /* 0x0000302608001986 */ /* 0x000fe2000c101524 */
[----:B------:R-:W-:Y:S01]  /*5500*/  ISETP.GT.AND P1, PT, R3, 0x8, P0 ;  /* 0x000000080300780c */ /* 0x000fe20000724270 */
[-C--:B------:R-:W-:Y:S01]  /*5510*/  FMUL R62, R62, R88.reuse ;  /* 0x000000583e3e7220 */ /* 0x080fe20000400000 */
[C---:B------:R-:W-:Y:S01]  /*5520*/  ISETP.GT.AND P0, PT, R4.reuse, 0x28, PT ;  /* 0x000000280400780c */ /* 0x040fe20003f04270 */
[----:B------:R-:W-:Y:S01]  /*5530*/  @P3 STG.E.U16 desc[UR36][R8.64+0x32], R39 ;  /* 0x0000322708003986 */ /* 0x000fe2000c101524 */
[----:B------:R-:W-:Y:S01]  /*5540*/  ISETP.GT.AND P3, PT, R4, 0x21, PT ;  /* 0x000000210400780c */ /* 0x000fe20003f64270 */
[-C--:B------:R-:W-:Y:S01]  /*5550*/  FMUL R63, R63, R88.reuse ;  /* 0x000000583f3f7220 */ /* 0x080fe20000400000 */
[----:B------:R-:W-:Y:S01]  /*5560*/  F2FP.F16.F32.PACK_AB R49, RZ, R49 ;  /* 0x00000031ff31723e */ /* 0x000fe200000000ff */
[----:B------:R-:W-:Y:S01]  /*5570*/  @P4 STG.E.U16 desc[UR36][R6.64+0x40], R40 ;  /* 0x0000402806004986 */ /* 0x000fe2000c101524 */
[C---:B------:R-:W-:Y:S01]  /*5580*/  ISETP.GT.AND P2, PT, R3.reuse, RZ, P3 ;  /* 0x000000ff0300720c */ /* 0x040fe20001f44270 */
[-C--:B------:R-:W-:Y:S01]  /*5590*/  FMUL R64, R64, R88.reuse ;  /* 0x0000005840407220 */ /* 0x080fe20000400000 */
[----:B------:R-:W-:Y:S01]  /*55a0*/  ISETP.GT.AND P3, PT, R3, 0x8, P3 ;  /* 0x000000080300780c */ /* 0x000fe20001f64270 */
[-C--:B------:R-:W-:Y:S01]  /*55b0*/  FMUL R65, R65, R88.reuse ;  /* 0x0000005841417220 */ /* 0x080fe20000400000 */
        /* <DEDUP_REMOVED lines=62> */
[----:B------:R-:W-:-:S02]  /*59a0*/  F2FP.F16.F32.PACK_AB R68, RZ, R68 ;  /* 0x00000044ff44723e */ /* 0x000fc400000000ff */
[----:B------:R-:W-:Y:S01]  /*59b0*/  F2FP.F16.F32.PACK_AB R69, RZ, R69 ;  /* 0x00000045ff45723e */ /* 0x000fe200000000ff */
[----:B------:R-:W-:Y:S01]  /*59c0*/  @P1 STG.E.U16 desc[UR36][R8.64+0x60], R50 ;  /* 0x0000603208001986 */ /* 0x000fe2000c101524 */
[C---:B------:R-:W-:Y:S02]  /*59d0*/  ISETP.GT.AND P1, PT, R3.reuse, 0x8, P0 ;  /* 0x000000080300780c */ /* 0x040fe40000724270 */
[C---:B------:R-:W-:Y:S01]  /*59e0*/  ISETP.GT.AND P0, PT, R4.reuse, 0x40, PT ;  /* 0x000000400400780c */ /* 0x040fe20003f04270 */
[----:B------:R-:W-:Y:S01]  /*59f0*/  @P3 STG.E.U16 desc[UR36][R8.64+0x62], R51 ;  /* 0x0000623308003986 */ /* 0x000fe2000c101524 */
[----:B------:R-:W-:Y:S02]  /*5a00*/  ISETP.GT.AND P3, PT, R4, 0x39, PT ;  /* 0x000000390400780c */ /* 0x000fe40003f64270 */
[----:B------:R-:W-:Y:S01]  /*5a10*/  F2FP.F16.F32.PACK_AB R70, RZ, R70 ;  /* 0x00000046ff46723e */ /* 0x000fe200000000ff */
[----:B------:R-:W-:Y:S01]  /*5a20*/  @P4 STG.E.U16 desc[UR36][R6.64+0x70], R52 ;  /* 0x0000703406004986 */ /* 0x000fe2000c101524 */
[----:B------:R-:W-:-:S02]  /*5a30*/  ISETP.GT.AND P2, PT, R3, RZ, P3 ;  /* 0x000000ff0300720c */ /* 0x000fc40001f44270 */
[C---:B------:R-:W-:Y:S02]  /*5a40*/  ISETP.GT.AND P3, PT, R3.reuse, 0x8, P3 ;  /* 0x000000080300780c */ /* 0x040fe40001f64270 */
[----:B------:R-:W-:Y:S02]  /*5a50*/  ISETP.GT.AND P4, PT, R3, RZ, P0 ;  /* 0x000000ff0300720c */ /* 0x000fe40000784270 */
[----:B------:R-:W-:Y:S02]  /*5a60*/  F2FP.F16.F32.PACK_AB R71, RZ, R71 ;  /* 0x00000047ff47723e */ /* 0x000fe400000000ff */
[----:B------:R-:W-:Y:S02]  /*5a70*/  F2FP.F16.F32.PACK_AB R72, RZ, R72 ;  /* 0x00000048ff48723e */ /* 0x000fe400000000ff */
[----:B------:R-:W-:Y:S02]  /*5a80*/  F2FP.F16.F32.PACK_AB R73, RZ, R73 ;  /* 0x00000049ff49723e */ /* 0x000fe400000000ff */
        /* <DEDUP_REMOVED lines=33> */
[----:B------:R-:W-:-:S03]  /*5ca0*/  F2FP.F16.F32.PACK_AB R87, RZ, R87 ;  /* 0x00000057ff57723e */ /* 0x000fc600000000ff */
[----:B------:R-:W-:Y:S04]  /*5cb0*/  @P2 STG.E.U16 desc[UR36][R6.64+0x92], R61 ;  /* 0x0000923d06002986 */ /* 0x000fe8000c101524 */
[----:B------:R-:W-:Y:S01]  /*5cc0*/  @P1 STG.E.U16 desc[UR36][R8.64+0x90], R62 ;  /* 0x0000903e08001986 */ /* 0x000fe2000c101524 */
[----:B------:R-:W-:Y:S02]  /*5cd0*/  ISETP.GT.AND P1, PT, R3, 0x8, P0 ;  /* 0x000000080300780c */ /* 0x000fe40000724270 */
[C---:B------:R-:W-:Y:S01]  /*5ce0*/  ISETP.GT.AND P0, PT, R4.reuse, 0x58, PT ;  /* 0x000000580400780c */ /* 0x040fe20003f04270 */
[----:B------:R-:W-:Y:S01]  /*5cf0*/  @P3 STG.E.U16 desc[UR36][R8.64+0x92], R63 ;  /* 0x0000923f08003986 */ /* 0x000fe2000c101524 */
[----:B------:R-:W-:-:S03]  /*5d00*/  ISETP.GT.AND P3, PT, R4, 0x51, PT ;  /* 0x000000510400780c */ /* 0x000fc60003f64270 */
[----:B------:R-:W-:Y:S01]  /*5d10*/  @P4 STG.E.U16 desc[UR36][R6.64+0xa0], R64 ;  /* 0x0000a04006004986 */ /* 0x000fe2000c101524 */
[C---:B------:R-:W-:Y:S02]  /*5d20*/  ISETP.GT.AND P2, PT, R3.reuse, RZ, P3 ;  /* 0x000000ff0300720c */ /* 0x040fe40001f44270 */
[C---:B------:R-:W-:Y:S02]  /*5d30*/  ISETP.GT.AND P3, PT, R3.reuse, 0x8, P3 ;  /* 0x000000080300780c */ /* 0x040fe40001f64270 */
[----:B------:R-:W-:-:S09]  /*5d40*/  ISETP.GT.AND P4, PT, R3, RZ, P0 ;  /* 0x000000ff0300720c */ /* 0x000fd20000784270 */
        /* <DEDUP_REMOVED lines=9> */
[C---:B------:R-:W-:Y:S02]  /*5de0*/  ISETP.GT.AND P3, PT, R3.reuse, RZ, P0 ;  /* 0x000000ff0300720c */ /* 0x040fe40000764270 */
[----:B------:R-:W-:-:S07]  /*5df0*/  ISETP.GT.AND P0, PT, R3, 0x8, P0 ;  /* 0x000000080300780c */ /* 0x000fce0000704270 */
[----:B------:R-:W-:Y:S04]  /*5e00*/  @P2 STG.E.U16 desc[UR36][R6.64+0xb2], R69 ;  /* 0x0000b24506002986 */ /* 0x000fe8000c101524 */
[----:B------:R-:W-:Y:S01]  /*5e10*/  @P1 STG.E.U16 desc[UR36][R8.64+0xb0], R70 ;  /* 0x0000b04608001986 */ /* 0x000fe2000c101524 */
[----:B------:R-:W-:-:S03]  /*5e20*/  ISETP.GT.AND P1, PT, R4, 0x68, PT ;  /* 0x000000680400780c */ /* 0x000fc60003f24270 */
        /* <DEDUP_REMOVED lines=11> */
[C---:B------:R-:W-:Y:S02]  /*5ee0*/  ISETP.GT.AND P2, PT, R3.reuse, RZ, P0 ;  /* 0x000000ff0300720c */ /* 0x040fe40000744270 */
[----:B------:R-:W-:Y:S01]  /*5ef0*/  ISETP.GT.AND P0, PT, R3, 0x8, P0 ;  /* 0x000000080300780c */ /* 0x000fe20000704270 */
[----:B------:R-:W-:Y:S01]  /*5f00*/  @P3 STG.E.U16 desc[UR36][R6.64+0xd0], R76 ;  /* 0x0000d04c06003986 */ /* 0x000fe2000c101524 */
[----:B------:R-:W-:-:S04]  /*5f10*/  ISETP.GT.AND P3, PT, R4, 0x70, PT ;  /* 0x000000700400780c */ /* 0x000fc80003f64270 */
[C---:B------:R-:W-:Y:S02]  /*5f20*/  ISETP.GT.AND P4, PT, R3.reuse, RZ, P3 ;  /* 0x000000ff0300720c */ /* 0x040fe40001f84270 */
[----:B------:R-:W-:-:S03]  /*5f30*/  ISETP.GT.AND P3, PT, R3, 0x8, P3 ;  /* 0x000000080300780c */ /* 0x000fc60001f64270 */
[----:B------:R-:W-:Y:S01]  /*5f40*/  @P2 STG.E.U16 desc[UR36][R6.64+0xd2], R77 ;  /* 0x0000d24d06002986 */ /* 0x000fe2000c101524 */
[----:B------:R-:W-:-:S03]  /*5f50*/  ISETP.GT.AND P2, PT, R4, 0x79, PT ;  /* 0x000000790400780c */ /* 0x000fc60003f44270 */
[----:B------:R-:W-:Y:S01]  /*5f60*/  @P1 STG.E.U16 desc[UR36][R8.64+0xd0], R78 ;  /* 0x0000d04e08001986 */ /* 0x000fe2000c101524 */
[----:B------:R-:W-:-:S03]  /*5f70*/  ISETP.GT.AND P1, PT, R4, 0x78, PT ;  /* 0x000000780400780c */ /* 0x000fc60003f24270 */
[----:B------:R-:W-:Y:S01]  /*5f80*/  @P0 STG.E.U16 desc[UR36][R8.64+0xd2], R79 ;  /* 0x0000d24f08000986 */ /* 0x000fe2000c101524 */
[----:B------:R-:W-:-:S03]  /*5f90*/  ISETP.GT.AND P0, PT, R4, 0x71, PT ;  /* 0x000000710400780c */ /* 0x000fc60003f04270 */
[----:B------:R-:W-:Y:S01]  /*5fa0*/  @P4 STG.E.U16 desc[UR36][R6.64+0xe0], R80 ;  /* 0x0000e05006004986 */ /* 0x000fe2000c101524 */
[C---:B------:R-:W-:Y:S02]  /*5fb0*/  ISETP.GT.AND P4, PT, R3.reuse, RZ, P0 ;  /* 0x000000ff0300720c */ /* 0x040fe40000784270 */
[----:B------:R-:W-:-:S11]  /*5fc0*/  ISETP.GT.AND P0, PT, R3, 0x8, P0 ;  /* 0x000000080300780c */ /* 0x000fd60000704270 */
[----:B------:R-:W-:Y:S02]  /*5fd0*/  @P4 IMAD.MOV.U32 R4, RZ, RZ, R6 ;  /* 0x000000ffff044224 */ /* 0x000fe400078e0006 */
[----:B------:R-:W-:-:S05]  /*5fe0*/  @P4 IMAD.MOV.U32 R5, RZ, RZ, R7 ;  /* 0x000000ffff054224 */ /* 0x000fca00078e0007 */
[----:B------:R0:W-:Y:S01]  /*5ff0*/  @P4 STG.E.U16 desc[UR36][R4.64+0xe2], R81 ;  /* 0x0000e25104004986 */ /* 0x0001e2000c101524 */
[C---:B------:R-:W-:Y:S02]  /*6000*/  ISETP.GT.AND P4, PT, R3.reuse, RZ, P2 ;  /* 0x000000ff0300720c */ /* 0x040fe40001784270 */
[----:B------:R-:W-:Y:S01]  /*6010*/  ISETP.GT.AND P2, PT, R3, 0x8, P2 ;  /* 0x000000080300780c */ /* 0x000fe20001744270 */
[----:B0-----:R-:W-:Y:S02]  /*6020*/  @P3 IMAD.MOV.U32 R4, RZ, RZ, R8 ;  /* 0x000000ffff043224 */ /* 0x001fe400078e0008 */
[----:B------:R-:W-:-:S05]  /*6030*/  @P3 IMAD.MOV.U32 R5, RZ, RZ, R9 ;  /* 0x000000ffff053224 */ /* 0x000fca00078e0009 */
[----:B------:R0:W-:Y:S01]  /*6040*/  @P3 STG.E.U16 desc[UR36][R4.64+0xe0], R82 ;  /* 0x0000e05204003986 */ /* 0x0001e2000c101524 */
[C---:B------:R-:W-:Y:S02]  /*6050*/  ISETP.GT.AND P3, PT, R3.reuse, RZ, P1 ;  /* 0x000000ff0300720c */ /* 0x040fe40000f64270 */
[----:B------:R-:W-:Y:S01]  /*6060*/  ISETP.GT.AND P1, PT, R3, 0x8, P1 ;  /* 0x000000080300780c */ /* 0x000fe20000f24270 */
[----:B0-----:R-:W-:Y:S02]  /*6070*/  @P0 IMAD.MOV.U32 R4, RZ, RZ, R8 ;  /* 0x000000ffff040224 */ /* 0x001fe400078e0008 */
[----:B------:R-:W-:-:S05]  /*6080*/  @P0 IMAD.MOV.U32 R5, RZ, RZ, R9 ;  /* 0x000000ffff050224 */ /* 0x000fca00078e0009 */
[----:B------:R0:W-:Y:S03]  /*6090*/  @P0 STG.E.U16 desc[UR36][R4.64+0xe2], R83 ;  /* 0x0000e25304000986 */ /* 0x0001e6000c101524 */
[----:B0-----:R-:W-:Y:S02]  /*60a0*/  @P3 IMAD.MOV.U32 R4, RZ, RZ, R6 ;  /* 0x000000ffff043224 */ /* 0x001fe400078e0006 */
[----:B------:R-:W-:-:S05]  /*60b0*/  @P3 IMAD.MOV.U32 R5, RZ, RZ, R7 ;  /* 0x000000ffff053224 */ /* 0x000fca00078e0007 */
[----:B------:R0:W-:Y:S04]  /*60c0*/  @P3 STG.E.U16 desc[UR36][R4.64+0xf0], R84 ;  /* 0x0000f05404003986 */ /* 0x0001e8000c101524 */
[----:B------:R4:W-:Y:S01]  /*60d0*/  @P4 STG.E.U16 desc[UR36][R6.64+0xf2], R85 ;  /* 0x0000f25506004986 */ /* 0x0009e2000c101524 */
[----:B0-----:R-:W-:Y:S02]  /*60e0*/  @P1 IMAD.MOV.U32 R4, RZ, RZ, R8 ;  /* 0x000000ffff041224 */ /* 0x001fe400078e0008 */
[----:B------:R-:W-:-:S05]  /*60f0*/  @P1 IMAD.MOV.U32 R5, RZ, RZ, R9 ;  /* 0x000000ffff051224 */ /* 0x000fca00078e0009 */
[----:B------:R4:W-:Y:S04]  /*6100*/  @P1 STG.E.U16 desc[UR36][R4.64+0xf0], R86 ;  /* 0x0000f05604001986 */ /* 0x0009e8000c101524 */
[----:B------:R4:W-:Y:S02]  /*6110*/  @P2 STG.E.U16 desc[UR36][R8.64+0xf2], R87 ;  /* 0x0000f25708002986 */ /* 0x0009e4000c101524 */
.L_x_158:
[----:B------:R-:W-:Y:S05]  /*6120*/  BSYNC B0 ;  /* 0x0000000000007941 */ /* 0x000fea0003800000 */
.L_x_32:
[----:B------:R-:W-:Y:S01]  /*6130*/  IADD3 R16, P0, R16, UR38, RZ ;  /* 0x0000002610107c10 */ /* 0x000fe2000ff1e0ff */
[----:B------:R-:W-:Y:S01]  /*6140*/  ULDC.64 UR4, c[0x0][0x650] ;  /* 0x0001940000047ab9 */ /* 0x000fe20000000a00 */
[----:B------:R-:W-:Y:S01]  /*6150*/  PRMT R3, RZ, 0x7610, R3 ;  /* 0x00007610ff037816 */ /* 0x000fe20000000003 */
[----:B------:R-:W-:Y:S01]  /*6160*/  IMAD.MOV.U32 R100, RZ, RZ, -0x1 ;  /* 0xffffffffff647424 */ /* 0x000fe200078e00ff */
[----:B------:R-:W-:Y:S01]  /*6170*/  IADD3.X R17, R17, UR41, RZ, P0, !PT ;  /* 0x0000002911117c10 */ /* 0x000fe200087fe4ff */
[----:B------:R-:W-:Y:S01]  /*6180*/  IMAD.MOV.U32 R99, RZ, RZ, -0x1 ;  /* 0xffffffffff637424 */ /* 0x000fe200078e00ff */
[----:B------:R-:W-:-:S04]  /*6190*/  ISETP.GE.U32.AND P0, PT, R16, UR4, PT ;  /* 0x0000000410007c0c */ /* 0x000fc8000bf06070 */
[----:B------:R-:W-:-:S13]  /*61a0*/  ISETP.GE.U32.AND.EX P0, PT, R17, UR5, PT, P0 ;  /* 0x0000000511007c0c */ /* 0x000fda000bf06100 */
[----:B------:R-:W-:Y:S05]  /*61b0*/  @P0 BRA `(.L_x_159) ;  /* 0x00000004004c0947 */ /* 0x000fea0003800000 */
[----:B------:R-:W0:Y:S01]  /*61c0*/  LDC.64 R10, c[0x0][0x628] ;  /* 0x00018a00ff0a7b82 */ /* 0x000e220000000a00 */
[----:B---3--:R-:W3:Y:S01]  /*61d0*/  S2R R12, SR_CTAID.X ;  /* 0x00000000000c7919 */ /* 0x008ee20000002500 */
[----:B-12-4-:R-:W-:Y:S02]  /*61e0*/  IMAD.MOV.U32 R8, RZ, RZ, R16 ;  /* 0x000000ffff087224 */ /* 0x016fe400078e0010 */
[----:B------:R-:W-:Y:S01]  /*61f0*/  IMAD.MOV.U32 R9, RZ, RZ, R17 ;  /* 0x000000ffff097224 */ /* 0x000fe200078e0011 */
[----:B------:R-:W1:Y:S03]  /*6200*/  S2R R20, SR_CTAID.Y ;  /* 0x0000000000147919 */ /* 0x000e660000002600 */
[----:B------:R-:W2:Y:S08]  /*6210*/  LDC R0, c[0x0][0x630] ;  /* 0x00018c00ff007b82 */ /* 0x000eb00000000800 */
[----:B------:R-:W4:Y:S01]  /*6220*/  LDC.64 R14, c[0x0][0x620] ;  /* 0x00018800ff0e7b82 */ /* 0x000f220000000a00 */
[----:B0-----:R-:W-:-:S04]  /*6230*/  ISETP.NE.U32.AND P0, PT, R10, RZ, PT ;  /* 0x000000ff0a00720c */ /* 0x001fc80003f05070 */
[----:B------:R-:W-:-:S13]  /*6240*/  ISETP.NE.AND.EX P0, PT, R11, RZ, PT, P0 ;  /* 0x000000ff0b00720c */ /* 0x000fda0003f05300 */
[----:B-1234-:R-:W-:Y:S05]  /*6250*/  @!P0 BRA `(.L_x_160) ;  /* 0x0000000000288947 */ /* 0x01efea0003800000 */
        /* <DEDUP_REMOVED lines=10> */
.L_x_160:
[-CC-:B------:R-:W-:Y:S01]  /*6300*/  SHF.R.U64 R99, R8, R0.reuse, R9.reuse ;  /* 0x0000000008637219 */ /* 0x180fe20000001209 */
[----:B------:R-:W0:Y:S01]  /*6310*/  LDC.64 R26, c[0x0][0x640] ;  /* 0x00019000ff1a7b82 */ /* 0x000e220000000a00 */
[----:B------:R-:W-:Y:S01]  /*6320*/  SHF.R.U32.HI R0, RZ, R0, R9 ;  /* 0x00000000ff007219 */ /* 0x000fe20000011609 */
[----:B------:R-:W-:Y:S01]  /*6330*/  ULDC UR4, c[0x0][0x150] ;  /* 0x0000540000047ab9 */ /* 0x000fe20000000800 */
[----:B------:R-:W-:Y:S02]  /*6340*/  IADD3 R3, P0, RZ, -R99, RZ ;  /* 0x80000063ff037210 */ /* 0x000fe40007f1e0ff */
[----:B------:R-:W-:-:S03]  /*6350*/  I2FP.F32.U32 R7, R12 ;  /* 0x0000000c00077245 */ /* 0x000fc60000201000 */
[----:B------:R-:W1:Y:S01]  /*6360*/  LDC R6, c[0x0][0x618] ;  /* 0x00018600ff067b82 */ /* 0x000e620000000800 */
[----:B------:R-:W-:Y:S02]  /*6370*/  IMAD.X R5, RZ, RZ, ~R0, P0 ;  /* 0x000000ffff057224 */ /* 0x000fe400000e0e00 */
[----:B------:R-:W-:Y:S01]  /*6380*/  FMUL R7, R7, UR4 ;  /* 0x0000000407077c20 */ /* 0x000fe20008400000 */
[----:B------:R-:W-:Y:S01]  /*6390*/  ULDC UR4, c[0x0][0x154] ;  /* 0x0000550000047ab9 */ /* 0x000fe20000000800 */
[-C--:B------:R-:W-:Y:S02]  /*63a0*/  IMAD R0, R5, R14.reuse, RZ ;  /* 0x0000000e05007224 */ /* 0x080fe400078e02ff */
[C---:B------:R-:W-:Y:S01]  /*63b0*/  IMAD.WIDE.U32 R4, R3.reuse, R14, R16 ;  /* 0x0000000e03047225 */ /* 0x040fe200078e0010 */
[----:B------:R-:W2:Y:S01]  /*63c0*/  LDC R11, c[0x0][0x608] ;  /* 0x00018200ff0b7b82 */ /* 0x000ea20000000800 */
[----:B------:R-:W3:Y:S02]  /*63d0*/  F2I.U32.TRUNC.NTZ R7, R7 ;  /* 0x0000000700077305 */ /* 0x000ee4000020f000 */
[----:B------:R-:W-:-:S04]  /*63e0*/  IMAD R3, R3, R15, R0 ;  /* 0x0000000f03037224 */ /* 0x000fc800078e0200 */
[----:B------:R-:W-:Y:S01]  /*63f0*/  IMAD.IADD R3, R5, 0x1, R3 ;  /* 0x0000000105037824 */ /* 0x000fe200078e0203 */
[----:B------:R-:W4:Y:S01]  /*6400*/  LDC R8, c[0x0][0x658] ;  /* 0x00019600ff087b82 */ /* 0x000f220000000800 */
[----:B------:R-:W-:Y:S02]  /*6410*/  I2FP.F32.U32 R5, R20 ;  /* 0x0000001400057245 */ /* 0x000fe40000201000 */
[----:B0-----:R-:W-:-:S04]  /*6420*/  ISETP.NE.U32.AND P0, PT, R26, RZ, PT ;  /* 0x000000ff1a00720c */ /* 0x001fc80003f05070 */
[----:B------:R-:W-:Y:S01]  /*6430*/  ISETP.NE.AND.EX P0, PT, R27, RZ, PT, P0 ;  /* 0x000000ff1b00720c */ /* 0x000fe20003f05300 */
[----:B------:R-:W0:Y:S01]  /*6440*/  LDC R9, c[0x0][0x144] ;  /* 0x00005100ff097b82 */ /* 0x000e220000000800 */
[-C--:B-1----:R-:W-:Y:S01]  /*6450*/  SHF.R.U64 R13, R4, R6.reuse, R3 ;  /* 0x00000006040d7219 */ /* 0x082fe20000001203 */
[----:B---3--:R-:W-:Y:S01]  /*6460*/  IMAD.MOV R7, RZ, RZ, -R7 ;  /* 0x000000ffff077224 */ /* 0x008fe200078e0a07 */
[----:B------:R-:W-:Y:S01]  /*6470*/  SHF.R.U32.HI R0, RZ, R6, R3 ;  /* 0x00000006ff007219 */ /* 0x000fe20000011603 */
[----:B------:R-:W-:-:S04]  /*6480*/  FMUL R6, R5, UR4 ;  /* 0x0000000405067c20 */ /* 0x000fc80008400000 */
[----:B------:R-:W1:Y:S01]  /*6490*/  LDC R21, c[0x0][0x148] ;  /* 0x00005200ff157b82 */ /* 0x000e620000000800 */
[----:B------:R3:W0:Y:S01]  /*64a0*/  F2I.U32.TRUNC.NTZ R14, R6 ;  /* 0x00000006000e7305 */ /* 0x000622000020f000 */
[-CC-:B--2---:R-:W-:Y:S02]  /*64b0*/  SHF.R.U64 R10, R13, R11.reuse, R0.reuse ;  /* 0x0000000b0d0a7219 */ /* 0x184fe40000001200 */
[----:B------:R-:W-:-:S04]  /*64c0*/  SHF.R.U32.HI R3, RZ, R11, R0 ;  /* 0x0000000bff037219 */ /* 0x000fc80000011600 */
[----:B-----5:R-:W2:Y:S01]  /*64d0*/  LDC R24, c[0x0][0x648] ;  /* 0x00019200ff187b82 */ /* 0x020ea20000000800 */
[-CC-:B----4-:R-:W-:Y:S02]  /*64e0*/  SHF.R.U64 R15, R10, R8.reuse, R3.reuse ;  /* 0x000000080a0f7219 */ /* 0x190fe40000001203 */
[----:B------:R-:W-:-:S03]  /*64f0*/  SHF.R.U32.HI R5, RZ, R8, R3 ;  /* 0x00000008ff057219 */ /* 0x000fc60000011603 */
[----:B------:R-:W-:Y:S02]  /*6500*/  IMAD.MOV.U32 R4, RZ, RZ, R15 ;  /* 0x000000ffff047224 */ /* 0x000fe400078e000f */
[----:B------:R-:W4:Y:S01]  /*6510*/  LDC R28, c[0x0][0x638] ;  /* 0x00018e00ff1c7b82 */ /* 0x000f220000000800 */
[----:B0-----:R-:W-:-:S07]  /*6520*/  IMAD R25, R9, R7, R12 ;  /* 0x0000000709197224 */ /* 0x001fce00078e020c */
[----:B------:R-:W0:Y:S08]  /*6530*/  LDC R29, c[0x0][0x610] ;  /* 0x00018400ff1d7b82 */ /* 0x000e300000000800 */
[----:B------:R-:W0:Y:S01]  /*6540*/  LDC R30, c[0x0][0x600] ;  /* 0x00018000ff1e7b82 */ /* 0x000e220000000800 */
[----:B-1-3--:R-:W-:Y:S05]  /*6550*/  @!P0 BRA `(.L_x_161) ;  /* 0x0000000000288947 */ /* 0x00afea0003800000 */
[----:B------:R-:W1:Y:S02]  /*6560*/  LDC R0, c[0x0][0x64c] ;  /* 0x00019300ff007b82 */ /* 0x000e640000000800 */
[----:B-1----:R-:W-:-:S05]  /*6570*/  IADD3 R3, P0, R15, R0, RZ ;  /* 0x000000000f037210 */ /* 0x002fca0007f1e0ff */
        /* <DEDUP_REMOVED lines=8> */
.L_x_161:
[----:B------:R-:W-:Y:S01]  /*6600*/  ISETP.NE.AND P0, PT, R2, 0x1, PT ;  /* 0x000000010200780c */ /* 0x000fe20003f05270 */
[----:B------:R-:W-:Y:S01]  /*6610*/  IMAD.MOV R14, RZ, RZ, -R14 ;  /* 0x000000ffff0e7224 */ /* 0x000fe200078e0a0e */
[----:B--2---:R-:W-:Y:S02]  /*6620*/  SHF.R.U64 R0, R4, R24, R5 ;  /* 0x0000001804007219 */ /* 0x004fe40000001205 */
[----:B------:R-:W-:Y:S02]  /*6630*/  LOP3.LUT R3, R10, R97, RZ, 0xc0, !PT ;  /* 0x000000610a037212 */ /* 0x000fe400078ec0ff */
[----:B------:R-:W-:Y:S01]  /*6640*/  LOP3.LUT R6, R13, R96, RZ, 0xc0, !PT ;  /* 0x000000600d067212 */ /* 0x000fe200078ec0ff */
[----:B------:R-:W-:Y:S02]  /*6650*/  IMAD.MOV R4, RZ, RZ, -R0 ;  /* 0x000000ffff047224 */ /* 0x000fe400078e0a00 */
[----:B------:R-:W-:Y:S02]  /*6660*/  IMAD R0, R92, R0, R3 ;  /* 0x000000005c007224 */ /* 0x000fe400078e0203 */
[----:B----4-:R-:W-:-:S02]  /*6670*/  IMAD R3, R4, R28, R15 ;  /* 0x0000001c04037224 */ /* 0x010fc400078e020f */
[----:B------:R-:W-:Y:S02]  /*6680*/  @P0 IMAD R25, R21, R14, R20 ;  /* 0x0000000e15190224 */ /* 0x000fe400078e0214 */
[----:B0-----:R-:W-:Y:S02]  /*6690*/  IMAD R5, R3, R30, R6 ;  /* 0x0000001e03057224 */ /* 0x001fe400078e0206 */
[----:B------:R-:W-:Y:S02]  /*66a0*/  IMAD R0, R0, R29, R25 ;  /* 0x0000001d00007224 */ /* 0x000fe400078e0219 */
[----:B------:R-:W-:-:S03]  /*66b0*/  IMAD.MOV.U32 R4, RZ, RZ, 0x1 ;  /* 0x00000001ff047424 */ /* 0x000fc600078e00ff */
[----:B------:R-:W-:Y:S02]  /*66c0*/  SEL R100, R5, R0, !P0 ;  /* 0x0000000005647207 */ /* 0x000fe40004000000 */
[----:B------:R-:W-:Y:S02]  /*66d0*/  PRMT R3, R4, 0x7610, R3 ;  /* 0x0000761004037816 */ /* 0x000fe40000000003 */
[----:B------:R-:W-:-:S07]  /*66e0*/  SEL R0, R0, R5, !P0 ;  /* 0x0000000500007207 */ /* 0x000fce0004000000 */
.L_x_159:
[----:B------:R-:W-:Y:S01]  /*66f0*/  LOP3.LUT P0, RZ, R3, 0xff, RZ, 0xc0, !PT ;  /* 0x000000ff03ff7812 */ /* 0x000fe2000780c0ff */
[----:B------:R-:W-:Y:S01]  /*6700*/  UIMAD.WIDE.U32 UR4, UR42, -0x55555555, URZ ;  /* 0xaaaaaaab2a0478a5 */ /* 0x000fe2000f8e003f */
[----:B------:R-:W-:-:S03]  /*6710*/  IMAD.MOV.U32 R101, RZ, RZ, R0 ;  /* 0x000000ffff657224 */ /* 0x000fc600078e0000 */
[----:B------:R-:W-:-:S04]  /*6720*/  USHF.R.U32.HI UR4, URZ, 0x1, UR5 ;  /* 0x000000013f047899 */ /* 0x000fc80008011605 */
[----:B------:R-:W-:-:S04]  /*6730*/  UIMAD UR42, UR4, -0x3, UR42 ;  /* 0xfffffffd042a78a4 */ /* 0x000fc8000f8e022a */
[----:B------:R-:W-:Y:S08]  /*6740*/  @P0 BRA `(.L_x_162) ;  /* 0xffffffac00280947 */ /* 0x000ff0000383ffff */
[----:B------:R-:W-:Y:S05]  /*6750*/  EXIT ;  /* 0x000000000000794d */ /* 0x000fea0003800000 */
.L_x_7:
        /* <DEDUP_REMOVED lines=26> */
.L_x_164:
[----:B------:R-:W0:Y:S01]  /*6900*/  LDC.64 R28, c[0x0][0x640] ;  /* 0x00019000ff1c7b82 */ /* 0x000e220000000a00 */
[-CC-:B------:R-:W-:Y:S01]  /*6910*/  SHF.R.U64 R22, R12, R20.reuse, R13.reuse ;  /* 0x000000140c167219 */ /* 0x180fe2000000120d */
[----:B------:R-:W-:Y:S01]  /*6920*/  IMAD.MOV.U32 R26, RZ, RZ, 0x1 ;  /* 0x00000001ff1a7424 */ /* 0x000fe200078e00ff */
[----:B------:R-:W-:Y:S02]  /*6930*/  SHF.R.U32.HI R8, RZ, R20, R13 ;  /* 0x00000014ff087219 */ /* 0x000fe4000001160d */
[----:B------:R-:W-:-:S03]  /*6940*/  IADD3 R11, P0, RZ, -R22, RZ ;  /* 0x80000016ff0b7210 */ /* 0x000fc60007f1e0ff */
[----:B------:R-:W1:Y:S02]  /*6950*/  LDC R12, c[0x0][0x618] ;  /* 0x00018600ff0c7b82 */ /* 0x000e640000000800 */
[----:B------:R-:W-:-:S04]  /*6960*/  IMAD.X R9, RZ, RZ, ~R8, P0 ;  /* 0x000000ffff097224 */ /* 0x000fc800000e0e08 */
[-C--:B------:R-:W-:Y:S02]  /*6970*/  IMAD R10, R9, R24.reuse, RZ ;  /* 0x00000018090a7224 */ /* 0x080fe400078e02ff */
[----:B------:R-:W2:Y:S01]  /*6980*/  LDC R20, c[0x0][0x608] ;  /* 0x00018200ff147b82 */ /* 0x000ea20000000800 */
[----:B------:R-:W-:-:S04]  /*6990*/  IMAD.WIDE.U32 R8, R11, R24, R16 ;  /* 0x000000180b087225 */ /* 0x000fc800078e0010 */
[----:B------:R-:W-:Y:S02]  /*69a0*/  IMAD R11, R11, R25, R10 ;  /* 0x000000190b0b7224 */ /* 0x000fe400078e020a */
[----:B------:R-:W-:Y:S01]  /*69b0*/  IMAD.MOV.U32 R10, RZ, RZ, -0x1 ;  /* 0xffffffffff0a7424 */ /* 0x000fe200078e00ff */
        /* <DEDUP_REMOVED lines=28> */
.L_x_165:
[----:B------:R-:W-:Y:S01]  /*6b80*/  ISETP.NE.AND P0, PT, R2, 0x1, PT ;  /* 0x000000010200780c */ /* 0x000fe20003f05270 */
[----:B------:R-:W-:Y:S01]  /*6b90*/  IMAD.MOV.U32 R12, RZ, RZ, R22 ;  /* 0x000000ffff0c7224 */ /* 0x000fe200078e0016 */
[----:B-1----:R-:W-:Y:S02]  /*6ba0*/  SHF.R.U64 R8, R8, R24, R9 ;  /* 0x0000001808087219 */ /* 0x002fe40000001209 */
[----:B------:R-:W-:Y:S01]  /*6bb0*/  LOP3.LUT R5, R19, R30, RZ, 0xc0, !PT ;  /* 0x0000001e13057212 */ /* 0x000fe200078ec0ff */
[----:B0-----:R-:W-:Y:S01]  /*6bc0*/  VIADD R19, R23, 0xffffffff ;  /* 0xffffffff17137836 */ /* 0x001fe20000000000 */
[----:B------:R-:W-:Y:S01]  /*6bd0*/  SHF.L.U32 R26, R26, R27, RZ ;  /* 0x0000001b1a1a7219 */ /* 0x000fe200000006ff */
[----:B------:R-:W-:-:S03]  /*6be0*/  IMAD.MOV R9, RZ, RZ, -R8 ;  /* 0x000000ffff097224 */ /* 0x000fc600078e0a08 */
[----:B------:R-:W-:Y:S01]  /*6bf0*/  LOP3.LUT R19, R14, R19, RZ, 0xc0, !PT ;  /* 0x000000130e137212 */ /* 0x000fe200078ec0ff */
[----:B------:R-:W-:Y:S02]  /*6c00*/  IMAD R5, R26, R8, R5 ;  /* 0x000000081a057224 */ /* 0x000fe400078e0205 */
[----:B------:R-:W-:Y:S02]  /*6c10*/  @P0 IMAD R6, R7, R21, R4 ;  /* 0x0000001507060224 */ /* 0x000fe400078e0204 */
[----:B--2---:R-:W-:Y:S02]  /*6c20*/  IMAD R4, R9, R25, R20 ;  /* 0x0000001909047224 */ /* 0x004fe400078e0214 */
[----:B---3--:R-:W-:Y:S02]  /*6c30*/  IMAD R6, R5, R31, R6 ;  /* 0x0000001f05067224 */ /* 0x008fe400078e0206 */
[----:B------:R-:W-:Y:S02]  /*6c40*/  IMAD R19, R4, R23, R19 ;  /* 0x0000001704137224 */ /* 0x000fe400078e0213 */
[----:B------:R-:W-:-:S03]  /*6c50*/  IMAD.MOV.U32 R8, RZ, RZ, 0x1 ;  /* 0x00000001ff087424 */ /* 0x000fc600078e00ff */
[----:B------:R-:W-:Y:S02]  /*6c60*/  SEL R20, R19, R6, !P0 ;  /* 0x0000000613147207 */ /* 0x000fe40004000000 */
[----:B------:R-:W-:-:S07]  /*6c70*/  SEL R19, R6, R19, !P0 ;  /* 0x0000001306137207 */ /* 0x000fce0004000000 */
.L_x_163:
[----:B------:R-:W-:-:S08]  /*6c80*/  NOP ;  /* 0x0000000000007918 */ /* 0x000fd00000000000 */
[----:B------:R-:W0:-:S00]  /*6c90*/  USETMAXREG.DEALLOC.CTAPOOL 0x28 ;  /* 0x00000028000079c8 */ /* 0x000e0000080e0500 */
[----:B0-----:R-:W-:-:S13]  /*6ca0*/  ISETP.NE.AND P0, PT, R3, RZ, PT ;  /* 0x000000ff0300720c */ /* 0x001fda0003f05270 */
[----:B------:R-:W-:Y:S05]  /*6cb0*/  @P0 EXIT ;  /* 0x000000000000094d */ /* 0x000fea0003800000 */
[----:B------:R-:W-:Y:S01]  /*6cc0*/  LOP3.LUT P0, RZ, R8, 0xff, RZ, 0xc0, !PT ;  /* 0x000000ff08ff7812 */ /* 0x000fe2000780c0ff */
[----:B------:R-:W-:Y:S02]  /*6cd0*/  IMAD.MOV.U32 R3, RZ, RZ, 0x1 ;  /* 0x00000001ff037424 */ /* 0x000fe400078e00ff */
[----:B------:R-:W-:-:S10]  /*6ce0*/  IMAD.MOV.U32 R13, RZ, RZ, RZ ;  /* 0x000000ffff0d7224 */ /* 0x000fd400078e00ff */
[----:B------:R-:W-:Y:S05]  /*6cf0*/  @!P0 BRA `(.L_x_166) ;  /* 0x0000000c00608947 */ /* 0x000fea0003800000 */
[----:B------:R-:W0:Y:S01]  /*6d00*/  LDC R3, c[0x0][0x28c] ;  /* 0x0000a300ff037b82 */ /* 0x000e220000000800 */
[----:B------:R-:W-:Y:S01]  /*6d10*/  ULDC UR6, c[0x0][0x658] ;  /* 0x0001960000067ab9 */ /* 0x000fe20000000800 */
[----:B------:R-:W-:Y:S01]  /*6d20*/  UMOV UR7, 0xffffffff ;  /* 0xffffffff00077882 */ /* 0x000fe20000000000 */
[----:B------:R-:W-:Y:S01]  /*6d30*/  BSSY B0, `(.L_x_166) ;  /* 0x00000d4000007945 */ /* 0x000fe20003800000 */
[----:B------:R-:W-:Y:S01]  /*6d40*/  USHF.L.U32 UR7, UR7, UR6, URZ ;  /* 0x0000000607077299 */ /* 0x000fe2000800063f */
[----:B------:R-:W-:Y:S01]  /*6d50*/  IMAD.MOV.U32 R11, RZ, RZ, 0x1 ;  /* 0x00000001ff0b7424 */ /* 0x000fe200078e00ff */
[----:B------:R-:W-:Y:S01]  /*6d60*/  LOP3.LUT R10, R18, 0x2, RZ, 0xfc, !PT ;  /* 0x00000002120a7812 */ /* 0x000fe200078efcff */
[----:B------:R-:W-:Y:S01]  /*6d70*/  IMAD.MOV.U32 R13, RZ, RZ, RZ ;  /* 0x000000ffff0d7224 */ /* 0x000fe200078e00ff */
[----:B------:R-:W1:Y:S01]  /*6d80*/  S2UR UR4, SR_CgaCtaId ;  /* 0x00000000000479c3 */ /* 0x000e620000008800 */
[----:B------:R-:W-:Y:S01]  /*6d90*/  ULDC UR5, c[0x0][0x600] ;  /* 0x0001800000057ab9 */ /* 0x000fe20000000800 */
[----:B------:R-:W-:Y:S01]  /*6da0*/  UMOV UR8, 0x1 ;  /* 0x0000000100087882 */ /* 0x000fe20000000000 */
[----:B------:R-:W-:-:S02]  /*6db0*/  UIADD3 UR5, UR5, -0x1, URZ ;  /* 0xffffffff05057890 */ /* 0x000fc4000fffe03f */
[----:B------:R-:W-:Y:S02]  /*6dc0*/  USHF.L.U32 UR6, UR8, UR6, URZ ;  /* 0x0000000608067299 */ /* 0x000fe4000800063f */
[----:B------:R-:W-:Y:S01]  /*6dd0*/  ULOP3.LUT UR7, URZ, UR7, URZ, 0x33, !UPT ;  /* 0x000000073f077292 */ /* 0x000fe2000f8e333f */
[----:B------:R-:W-:Y:S01]  /*6de0*/  ULDC.64 UR42, c[0x0][0x198] ;  /* 0x00006600002a7ab9 */ /* 0x000fe20000000a00 */
[----:B0-----:R-:W-:-:S05]  /*6df0*/  VIADD R3, R3, 0x3f ;  /* 0x0000003f03037836 */ /* 0x001fca0000000000 */
[----:B------:R-:W-:Y:S01]  /*6e00*/  SHF.R.S32.HI R4, RZ, 0x1f, R3 ;  /* 0x0000001fff047819 */ /* 0x000fe20000011403 */
[----:B-1----:R-:W-:-:S03]  /*6e10*/  USHF.L.U32 UR4, UR4, 0x3, URZ ;  /* 0x0000000304047899 */ /* 0x002fc6000800063f */
[----:B------:R-:W-:Y:S01]  /*6e20*/  LEA.HI R4, R4, R3, RZ, 0x6 ;  /* 0x0000000304047211 */ /* 0x000fe200078f30ff */
[----:B------:R-:W-:-:S03]  /*6e30*/  IMAD.MOV.U32 R3, RZ, RZ, 0x1 ;  /* 0x00000001ff037424 */ /* 0x000fc600078e00ff */
[----:B------:R-:W-:-:S05]  /*6e40*/  SHF.R.S32.HI R8, RZ, 0x6, R4 ;  /* 0x00000006ff087819 */ /* 0x000fca0000011404 */
[----:B------:R-:W-:-:S07]  /*6e50*/  VIADD R9, R8, 0x1 ;  /* 0x0000000108097836 */ /* 0x000fce0000000000 */
.L_x_177:
[----:B------:R-:W-:-:S03]  /*6e60*/  UMOV UR8, 0xffffffff ;  /* 0xffffffff00087882 */ /* 0x000fc60000000000 */
[----:B------:R-:W-:Y:S05]  /*6e70*/  BRA.DIV UR8, `(.L_x_167) ;  /* 0x0000000e08c47947 */ /* 0x000fea000b800000 */
[----:B------:R-:W-:-:S13]  /*6e80*/  ELECT P6, URZ, PT ;  /* 0x00000000003f782f */ /* 0x000fda00038c0000 */
.L_x_187:
[----:B------:R-:W-:Y:S04]  /*6e90*/  BSSY B1, `(.L_x_168) ;  /* 0x000004b000017945 */ /* 0x000fe80003800000 */
[----:B------:R-:W-:Y:S05]  /*6ea0*/  @!P6 BRA `(.L_x_169) ;  /* 0x000000040024e947 */ /* 0x000fea0003800000 */
[----:B------:R-:W0:Y:S02]  /*6eb0*/  LDC R4, c[0x0][0x28c] ;  /* 0x0000a300ff047b82 */ /* 0x000e240000000800 */
[----:B0-----:R-:W-:-:S13]  /*6ec0*/  ISETP.GE.AND P0, PT, R4, 0x1, PT ;  /* 0x000000010400780c */ /* 0x001fda0003f06270 */
[----:B------:R-:W-:Y:S05]  /*6ed0*/  @!P0 BRA `(.L_x_169) ;  /* 0x0000000400188947 */ /* 0x000fea0003800000 */
[----:B------:R-:W-:Y:S02]  /*6ee0*/  IMAD.SHL.U32 R19, R19, 0x80, RZ ;  /* 0x0000008013137824 */ /* 0x000fe400078e00ff */
[----:B------:R-:W-:Y:S02]  /*6ef0*/  IMAD.SHL.U32 R20, R20, 0x80, RZ ;  /* 0x0000008014147824 */ /* 0x000fe400078e00ff */
[----:B------:R-:W-:Y:S02]  /*6f00*/  IMAD.MOV.U32 R23, RZ, RZ, RZ ;  /* 0x000000ffff177224 */ /* 0x000fe400078e00ff */
[----:B------:R-:W-:Y:S02]  /*6f10*/  IMAD.U32 R24, RZ, RZ, UR4 ;  /* 0x00000004ff187e24 */ /* 0x000fe4000f8e00ff */
[----:B------:R-:W-:Y:S02]  /*6f20*/  IMAD.MOV.U32 R4, RZ, RZ, R9 ;  /* 0x000000ffff047224 */ /* 0x000fe400078e0009 */
[----:B------:R-:W-:-:S02]  /*6f30*/  IMAD.MOV.U32 R5, RZ, RZ, R3 ;  /* 0x000000ffff057224 */ /* 0x000fc400078e0003 */
[----:B------:R-:W-:Y:S02]  /*6f40*/  IMAD.MOV.U32 R6, RZ, RZ, R13 ;  /* 0x000000ffff067224 */ /* 0x000fe400078e000d */
[----:B------:R-:W-:Y:S02]  /*6f50*/  VIADD R25, R19, 0x40 ;  /* 0x0000004013197836 */ /* 0x000fe40000000000 */
[----:B------:R-:W-:-:S07]  /*6f60*/  VIADD R26, R20, 0x40 ;  /* 0x00000040141a7836 */ /* 0x000fce0000000000 */
.L_x_172:
[----:B------:R-:W0:Y:S01]  /*6f70*/  S2R R15, SR_CgaCtaId ;  /* 0x00000000000f7919 */ /* 0x000e220000008800 */
[----:B------:R-:W-:Y:S02]  /*6f80*/  MOV R7, 0x400 ;  /* 0x0000040000077802 */ /* 0x000fe40000000f00 */
[----:B------:R-:W-:-:S13]  /*6f90*/  ISETP.NE.AND P1, PT, R0, RZ, PT ;  /* 0x000000ff0000720c */ /* 0x000fda0003f25270 */
[----:B------:R-:W1:Y:S01]  /*6fa0*/  @!P1 LDC R14, c[0x0][0x500] ;  /* 0x00014000ff0e9b82 */ /* 0x000e620000000800 */
[----:B0-----:R-:W-:Y:S02]  /*6fb0*/  LEA R21, R15, R7, 0x18 ;  /* 0x000000070f157211 */ /* 0x001fe400078ec0ff */
[----:B------:R-:W-:-:S03]  /*6fc0*/  SHF.L.U32 R7, R5, 0x1f, RZ ;  /* 0x0000001f05077819 */ /* 0x000fc600000006ff */
[----:B------:R-:W-:-:S04]  /*6fd0*/  IMAD R22, R6, 0x8, R21 ;  /* 0x0000000806167824 */ /* 0x000fc800078e0215 */
[----:B------:R-:W0:Y:S02]  /*6fe0*/  SYNCS.PHASECHK.TRANS64.TRYWAIT P0, [R22+URZ+0x18], R7 ;  /* 0x00001807160075a7 */ /* 0x000e24000800017f */
[----:B01----:R-:W-:Y:S05]  /*6ff0*/  @!P0 BRA `(.L_x_170) ;  /* 0x0000000c00848947 */ /* 0x003fea0003800000 */
.L_x_188:
[----:B0-----:R-:W-:Y:S01]  /*7000*/  PRMT R7, R10, 0x9910, RZ ;  /* 0x000099100a077816 */ /* 0x001fe200000000ff */
[----:B------:R0:W-:Y:S03]  /*7010*/  @!P1 SYNCS.ARRIVE.TRANS64 RZ, [R22+URZ], R14 ;  /* 0x0000000e16ff99a7 */ /* 0x0001e6000800003f */
[----:B------:R-:W-:-:S13]  /*7020*/  ISETP.NE.AND P0, PT, R7, 0x2, PT ;  /* 0x000000020700780c */ /* 0x000fda0003f05270 */
[----:B0-----:R-:W-:Y:S05]  /*7030*/  @P0 BRA `(.L_x_171) ;  /* 0x0000000000040947 */ /* 0x001fea0003800000 */
[----:B------:R-:W-:Y:S01]  /*7040*/  BPT.TRAP 0x1 ;  /* 0x000000040000795c */ /* 0x000fe20000300000 */
.L_x_171:
[----:B------:R-:W-:Y:S01]  /*7050*/  IMAD R7, R6, 0x10, R15 ;  /* 0x0000001006077824 */ /* 0x000fe200078e020f */
[----:B------:R-:W-:Y:S01]  /*7060*/  R2UR UR33, R22 ;  /* 0x00000000162172ca */ /* 0x000fe200000e0000 */
[----:B------:R-:W-:Y:S01]  /*7070*/  VIADD R4, R4, 0xffffffff ;  /* 0xffffffff04047836 */ /* 0x000fe20000000000 */
[----:B------:R-:W-:Y:S01]  /*7080*/  R2UR UR35, R24 ;  /* 0x00000000182372ca */ /* 0x000fe200000e0000 */
[----:B------:R-:W-:Y:S01]  /*7090*/  IMAD.SHL.U32 R7, R7, 0x200, RZ ;  /* 0x0000020007077824 */ /* 0x000fe200078e00ff */
[----:B------:R-:W-:Y:S01]  /*70a0*/  R2UR UR36, R12 ;  /* 0x000000000c2472ca */ /* 0x000fe200000e0000 */
[----:B------:R-:W-:Y:S01]  /*70b0*/  UIADD3 UR14, UP0, UR42, 0xf0, URZ ;  /* 0x000000f02a0e7890 */ /* 0x000fe2000ff1e03f */
[----:B------:R-:W-:Y:S01]  /*70c0*/  R2UR UR34, R19 ;  /* 0x00000000132272ca */ /* 0x000fe200000e0000 */
[--C-:B------:R-:W-:Y:S01]  /*70d0*/  IMAD R7, R7, 0x2, R21.reuse ;  /* 0x0000000207077824 */ /* 0x100fe200078e0215 */
[----:B------:R-:W-:Y:S01]  /*70e0*/  R2UR UR26, R25 ;  /* 0x00000000191a72ca */ /* 0x000fe200000e0000 */
[----:B------:R-:W-:Y:S01]  /*70f0*/  IMAD R21, R6, 0x4000, R21 ;  /* 0x0000400006157824 */ /* 0x000fe200078e0215 */
[----:B------:R-:W-:Y:S01]  /*7100*/  R2UR UR19, R23 ;  /* 0x00000000171372ca */ /* 0x000fe200000e0000 */
[----:B------:R-:W-:Y:S01]  /*7110*/  UIADD3 UR22, UP1, UR42, 0x1f0, URZ ;  /* 0x000001f02a167890 */ /* 0x000fe2000ff3e03f */
[----:B------:R-:W-:Y:S01]  /*7120*/  R2UR UR24, R7 ;  /* 0x00000000071872ca */ /* 0x000fe200000e0000 */
[----:B------:R-:W-:Y:S01]  /*7130*/  UIADD3.X UR15, URZ, UR43, URZ, UP0, !UPT ;  /* 0x0000002b3f0f7290 */ /* 0x000fe200087fe43f */
[----:B------:R-:W-:Y:S01]  /*7140*/  R2UR UR8, R21 ;  /* 0x00000000150872ca */ /* 0x000fe200000e0000 */
[----:B------:R-:W-:Y:S01]  /*7150*/  UIADD3.X UR23, URZ, UR43, URZ, UP1, !UPT ;  /* 0x0000002b3f177290 */ /* 0x000fe20008ffe43f */
[----:B------:R-:W-:Y:S01]  /*7160*/  R2UR UR18, R20 ;  /* 0x00000000141272ca */ /* 0x000fe200000e0000 */
[----:B------:R-:W-:Y:S01]  /*7170*/  VIADD R6, R6, 0x1 ;  /* 0x0000000106067836 */ /* 0x000fe20000000000 */
[----:B------:R-:W-:Y:S01]  /*7180*/  R2UR UR10, R26 ;  /* 0x000000001a0a72ca */ /* 0x000fe200000e0000 */
[----:B------:R-:W-:Y:S01]  /*7190*/  UMOV UR13, 0xff0000 ;  /* 0x00ff0000000d7882 */ /* 0x000fe20000000000 */
[----:B------:R-:W-:Y:S01]  /*71a0*/  ISETP.GT.AND P1, PT, R4, 0x1, PT ;  /* 0x000000010400780c */ /* 0x000fe20003f24270 */
[----:B------:R-:W-:Y:S01]  /*71b0*/  UMOV UR30, 0x0 ;  /* 0x00000000001e7882 */ /* 0x000fe20000000000 */
[----:B------:R-:W-:Y:S01]  /*71c0*/  UMOV UR31, 0x10000000 ;  /* 0x10000000001f7882 */ /* 0x000fe20000000000 */
[----:B------:R-:W-:Y:S01]  /*71d0*/  ISETP.NE.AND P0, PT, R6, 0x3, PT ;  /* 0x000000030600780c */ /* 0x000fe20003f05270 */
[----:B------:R-:W-:Y:S01]  /*71e0*/  UMOV UR25, UR33 ;  /* 0x0000002100197c82 */ /* 0x000fe20008000000 */
[----:B------:R-:W-:Y:S01]  /*71f0*/  UIADD3 UR32, UR24, 0x100, URZ ;  /* 0x0000010018207890 */ /* 0x000fe2000fffe03f */
[----:B------:R-:W-:Y:S01]  /*7200*/  VIADD R23, R23, 0x40 ;  /* 0x0000004017177836 */ /* 0x000fe20000000000 */
[----:B------:R-:W-:Y:S01]  /*7210*/  UIADD3 UR24, UR24, 0x2100, URZ ;  /* 0x0000210018187890 */ /* 0x000fe2000fffe03f */
[----:B------:R-:W-:Y:S01]  /*7220*/  SEL R14, RZ, 0x1, P0 ;  /* 0x00000001ff0e7807 */ /* 0x000fe20000000000 */
[----:B------:R-:W-:Y:S01]  /*7230*/  UIADD3 UR16, UR8, 0xc100, URZ ;  /* 0x0000c10008107890 */ /* 0x000fe2000fffe03f */
[----:B------:R-:W-:Y:S01]  /*7240*/  VIADD R24, R24, 0x40 ;  /* 0x0000004018187836 */ /* 0x000fe20000000000 */
[----:B------:R-:W-:Y:S01]  /*7250*/  UIADD3 UR8, UR8, 0xe100, URZ ;  /* 0x0000e10008087890 */ /* 0x000fe2000fffe03f */
[----:B------:R-:W-:Y:S01]  /*7260*/  LOP3.LUT R5, R5, R14, RZ, 0x3c, !PT ;  /* 0x0000000e05057212 */ /* 0x000fe200078e3cff */
[----:B------:R-:W-:Y:S01]  /*7270*/  UMOV UR27, UR35 ;  /* 0x00000023001b7c82 */ /* 0x000fe20008000000 */
[----:B------:R-:W-:Y:S01]  /*7280*/  UMOV UR28, UR36 ;  /* 0x00000024001c7c82 */ /* 0x000fe20008000000 */
[----:B------:R0:W-:Y:S01]  /*7290*/  UTMALDG.3D.MULTICAST [UR32], [UR14], UR13, desc[UR30] ;  /* 0x00001e200e0073b4 */ /* 0x0001e2000801180d */
[----:B------:R-:W-:Y:S01]  /*72a0*/  UMOV UR17, UR33 ;  /* 0x0000002100117c82 */ /* 0x000fe20008000000 */
[----:B------:R-:W-:Y:S01]  /*72b0*/  UMOV UR20, UR36 ;  /* 0x0000002400147c82 */ /* 0x000fe20008000000 */
[----:B------:R-:W-:Y:S01]  /*72c0*/  UMOV UR9, UR33 ;  /* 0x0000002100097c82 */ /* 0x000fe20008000000 */
[----:B------:R-:W-:Y:S01]  /*72d0*/  UMOV UR11, UR19 ;  /* 0x00000013000b7c82 */ /* 0x000fe20008000000 */
[----:B------:R-:W-:Y:S01]  /*72e0*/  UMOV UR12, UR36 ;  /* 0x00000024000c7c82 */ /* 0x000fe20008000000 */
[----:B------:R-:W-:Y:S01]  /*72f0*/  SEL R6, R6, RZ, P0 ;  /* 0x000000ff06067207 */ /* 0x000fe20000000000 */
[----:B------:R0:W-:Y:S01]  /*7300*/  UTMALDG.3D.MULTICAST [UR24], [UR14], UR13, desc[UR30] ;  /* 0x00001e180e0073b4 */ /* 0x0001e2000801180d */
[----:B------:R0:W-:Y:S01]  /*7310*/  UTMALDG.3D [UR16], [UR22], desc[UR30] ;  /* 0x00001e10160075b4 */ /* 0x0001e20008011000 */
[----:B------:R0:W-:Y:S02]  /*7320*/  UTMALDG.3D [UR8], [UR22], desc[UR30] ;  /* 0x00001e08160075b4 */ /* 0x0001e40008011000 */
[----:B0-----:R-:W-:Y:S05]  /*7330*/  @P1 BRA `(.L_x_172) ;  /* 0xfffffffc000c1947 */ /* 0x001fea000383ffff */
.L_x_169:
[----:B------:R-:W-:Y:S05]  /*7340*/  BSYNC B1 ;  /* 0x0000000000017941 */ /* 0x000fea0003800000 */
.L_x_168:
[----:B------:R-:W-:Y:S01]  /*7350*/  LOP3.LUT P1, RZ, R11, 0xff, RZ, 0xc0, !PT ;  /* 0x000000ff0bff7812 */ /* 0x000fe2000782c0ff */
[C---:B------:R-:W-:Y:S01]  /*7360*/  IMAD.IADD R13, R8.reuse, 0x1, R13 ;  /* 0x00000001080d7824 */ /* 0x040fe200078e020d */
[----:B------:R-:W-:Y:S01]  /*7370*/  ULDC.64 UR8, c[0x0][0x650] ;  /* 0x0001940000087ab9 */ /* 0x000fe20000000a00 */
[C---:B------:R-:W-:Y:S01]  /*7380*/  ISETP.GE.U32.AND P2, PT, R8.reuse, 0x3, PT ;  /* 0x000000030800780c */ /* 0x040fe20003f46070 */
[----:B------:R-:W-:Y:S01]  /*7390*/  BSSY B1, `(.L_x_173) ;  /* 0x000006b000017945 */ /* 0x000fe20003800000 */
[----:B------:R-:W-:Y:S01]  /*73a0*/  IMAD.MOV.U32 R19, RZ, RZ, -0x1 ;  /* 0xffffffffff137424 */ /* 0x000fe200078e00ff */
[----:B------:R-:W-:Y:S01]  /*73b0*/  ISETP.GT.U32.AND P0, PT, R13, 0x2, PT ;  /* 0x000000020d00780c */ /* 0x000fe20003f04070 */
[----:B------:R-:W-:Y:S01]  /*73c0*/  IMAD.MOV.U32 R20, RZ, RZ, -0x1 ;  /* 0xffffffffff147424 */ /* 0x000fe200078e00ff */
[----:B------:R-:W-:Y:S01]  /*73d0*/  PRMT R11, RZ, 0x7610, R11 ;  /* 0x00007610ff0b7816 */ /* 0x000fe2000000000b */
[----:B------:R-:W-:Y:S01]  /*73e0*/  IMAD.MOV.U32 R12, RZ, RZ, -0x1 ;  /* 0xffffffffff0c7424 */ /* 0x000fe200078e00ff */
[----:B------:R-:W-:-:S03]  /*73f0*/  ISETP.LT.U32.AND P0, PT, R8, 0x3, P0 ;  /* 0x000000030800780c */ /* 0x000fc60000701070 */
[----:B------:R-:W0:Y:S01]  /*7400*/  @P1 S2R R5, SR_CgaCtaId ;  /* 0x0000000000051919 */ /* 0x000e220000008800 */
[----:B------:R-:W-:-:S04]  /*7410*/  @P1 MOV R4, 0x400 ;  /* 0x0000040000041802 */ /* 0x000fc80000000f00 */
[----:B0-----:R-:W-:Y:S01]  /*7420*/  @P1 LEA R6, R5, R4, 0x18 ;  /* 0x0000000405061211 */ /* 0x001fe200078ec0ff */
[----:B------:R-:W-:Y:S01]  /*7430*/  IMAD.WIDE.U32 R4, R13, -0x55555555, RZ ;  /* 0xaaaaaaab0d047825 */ /* 0x000fe200078e00ff */
[----:B------:R-:W-:Y:S02]  /*7440*/  SEL R4, RZ, 0x1, !P0 ;  /* 0x00000001ff047807 */ /* 0x000fe40004000000 */
[----:B------:R0:W-:Y:S01]  /*7450*/  @P1 SYNCS.ARRIVE.TRANS64.A1T0 RZ, [R6+URZ+0x48], RZ ;  /* 0x000048ff06ff19a7 */ /* 0x0001e2000810003f */
[----:B------:R-:W-:Y:S02]  /*7460*/  IADD3 R16, P1, R16, UR38, RZ ;  /* 0x0000002610107c10 */ /* 0x000fe4000ff3e0ff */
[----:B------:R-:W-:Y:S02]  /*7470*/  LOP3.LUT R3, R3, R4, RZ, 0x3c, !PT ;  /* 0x0000000403037212 */ /* 0x000fe400078e3cff */
[----:B------:R-:W-:Y:S02]  /*7480*/  IADD3.X R17, R17, UR41, RZ, P1, !PT ;  /* 0x0000002911117c10 */ /* 0x000fe40008ffe4ff */
[----:B------:R-:W-:-:S02]  /*7490*/  ISETP.GE.U32.AND P0, PT, R16, UR8, PT ;  /* 0x0000000810007c0c */ /* 0x000fc4000bf06070 */
[----:B0-----:R-:W-:Y:S02]  /*74a0*/  SHF.R.U32.HI R6, RZ, 0x1, R5 ;  /* 0x00000001ff067819 */ /* 0x001fe40000011605 */
[----:B------:R-:W-:Y:S02]  /*74b0*/  ISETP.GE.U32.AND.EX P0, PT, R17, UR9, PT, P0 ;  /* 0x0000000911007c0c */ /* 0x000fe4000bf06100 */
[----:B------:R-:W-:Y:S01]  /*74c0*/  @P2 LOP3.LUT R3, R3, 0x1, R6, 0x78, !PT ;  /* 0x0000000103032812 */ /* 0x000fe200078e7806 */
[----:B------:R-:W-:Y:S01]  /*74d0*/  IMAD R13, R6, -0x3, R13 ;  /* 0xfffffffd060d7824 */ /* 0x000fe200078e020d */
[----:B------:R-:W-:-:S09]  /*74e0*/  PRMT R4, RZ, 0x7610, R4 ;  /* 0x00007610ff047816 */ /* 0x000fd20000000004 */
[----:B------:R-:W-:Y:S05]  /*74f0*/  @P0 BRA `(.L_x_174) ;  /* 0x0000000400500947 */ /* 0x000fea0003800000 */
[----:B------:R-:W0:Y:S01]  /*7500*/  S2R R15, SR_CTAID.X ;  /* 0x00000000000f7919 */ /* 0x000e220000002500 */
[----:B------:R-:W-:Y:S01]  /*7510*/  ULDC.64 UR8, c[0x0][0x628] ;  /* 0x00018a0000087ab9 */ /* 0x000fe20000000a00 */
[----:B------:R-:W1:Y:S01]  /*7520*/  LDC R20, c[0x0][0x144] ;  /* 0x00005100ff147b82 */ /* 0x000e620000000800 */
[----:B------:R-:W-:Y:S01]  /*7530*/  ISETP.NE.U32.AND P0, PT, RZ, UR8, PT ;  /* 0x00000008ff007c0c */ /* 0x000fe2000bf05070 */
[----:B------:R-:W2:Y:S01]  /*7540*/  S2R R12, SR_CTAID.Y ;  /* 0x00000000000c7919 */ /* 0x000ea20000002600 */
[----:B------:R-:W-:Y:S01]  /*7550*/  ULDC UR10, c[0x0][0x150] ;  /* 0x00005400000a7ab9 */ /* 0x000fe20000000800 */
[----:B------:R-:W-:Y:S01]  /*7560*/  ULDC UR11, c[0x0][0x630] ;  /* 0x00018c00000b7ab9 */ /* 0x000fe20000000800 */
[----:B------:R-:W-:Y:S01]  /*7570*/  ISETP.NE.AND.EX P0, PT, RZ, UR9, PT, P0 ;  /* 0x00000009ff007c0c */ /* 0x000fe2000bf05300 */
[----:B------:R-:W-:Y:S01]  /*7580*/  IMAD.MOV.U32 R4, RZ, RZ, R16 ;  /* 0x000000ffff047224 */ /* 0x000fe200078e0010 */
[----:B0-----:R-:W-:-:S05]  /*7590*/  I2FP.F32.U32 R5, R15 ;  /* 0x0000000f00057245 */ /* 0x001fca0000201000 */
[----:B------:R-:W-:Y:S01]  /*75a0*/  FMUL R21, R5, UR10 ;  /* 0x0000000a05157c20 */ /* 0x000fe20008400000 */
[----:B------:R-:W-:-:S05]  /*75b0*/  IMAD.MOV.U32 R5, RZ, RZ, R17 ;  /* 0x000000ffff057224 */ /* 0x000fca00078e0011 */
[----:B--2---:R-:W-:Y:S05]  /*75c0*/  @!P0 BRA `(.L_x_175) ;  /* 0x0000000000288947 */ /* 0x004fea0003800000 */
[----:B------:R-:W-:Y:S02]  /*75d0*/  ULDC UR10, c[0x0][0x634] ;  /* 0x00018d00000a7ab9 */ /* 0x000fe40000000800 */
[----:B------:R-:W-:-:S05]  /*75e0*/  IADD3 R5, P0, R16, UR10, RZ ;  /* 0x0000000a10057c10 */ /* 0x000fca000ff1e0ff */
[----:B------:R-:W-:-:S04]  /*75f0*/  IMAD.X R19, RZ, RZ, R17, P0 ;  /* 0x000000ffff137224 */ /* 0x000fc800000e0611 */
[----:B------:R-:W-:-:S04]  /*7600*/  IMAD.WIDE.U32 R6, R19, UR8, RZ ;  /* 0x0000000813067c25 */ /* 0x000fc8000f8e00ff */
[----:B------:R-:W-:-:S04]  /*7610*/  IMAD.WIDE.U32 R6, P0, R5, UR9, R6 ;  /* 0x0000000905067c25 */ /* 0x000fc8000f800006 */
[----:B------:R-:W-:-:S04]  /*7620*/  IMAD.WIDE.U32 R4, R5, UR8, RZ ;  /* 0x0000000805047c25 */ /* 0x000fc8000f8e00ff */
[----:B------:R-:W-:Y:S01]  /*7630*/  IMAD.MOV.U32 R4, RZ, RZ, R7 ;  /* 0x000000ffff047224 */ /* 0x000fe200078e0007 */
[----:B------:R-:W-:Y:S01]  /*7640*/  IADD3 RZ, P1, R5, R6, RZ ;  /* 0x0000000605ff7210 */ /* 0x000fe20007f3e0ff */
[----:B------:R-:W-:-:S04]  /*7650*/  IMAD.X R5, RZ, RZ, RZ, P0 ;  /* 0x000000ffff057224 */ /* 0x000fc800000e06ff */
[----:B------:R-:W-:-:S08]  /*7660*/  IMAD.WIDE.U32.X R4, R19, UR9, R4, P1 ;  /* 0x0000000913047c25 */ /* 0x000fd000088e0404 */
.L_x_175:
[--C-:B------:R-:W-:Y:S01]  /*7670*/  SHF.R.U64 R14, R4, UR11, R5.reuse ;  /* 0x0000000b040e7c19 */ /* 0x100fe20008001205 */
[----:B------:R-:W0:Y:S01]  /*7680*/  F2I.U32.TRUNC.NTZ R21, R21 ;  /* 0x0000001500157305 */ /* 0x000e22000020f000 */
[----:B------:R-:W-:Y:S01]  /*7690*/  SHF.R.U32.HI R4, RZ, UR11, R5 ;  /* 0x0000000bff047c19 */ /* 0x000fe20008011605 */
[----:B------:R-:W-:Y:S01]  /*76a0*/  ULDC.64 UR8, c[0x0][0x620] ;  /* 0x0001880000087ab9 */ /* 0x000fe20000000a00 */
[----:B------:R-:W-:Y:S01]  /*76b0*/  IADD3 R7, P0, RZ, -R14, RZ ;  /* 0x8000000eff077210 */ /* 0x000fe20007f1e0ff */
[----:B------:R-:W-:-:S04]  /*76c0*/  ULDC.64 UR10, c[0x0][0x640] ;  /* 0x00019000000a7ab9 */ /* 0x000fc80000000a00 */
[----:B------:R-:W-:Y:S01]  /*76d0*/  IMAD.X R4, RZ, RZ, ~R4, P0 ;  /* 0x000000ffff047224 */ /* 0x000fe200000e0e04 */
[----:B------:R-:W-:-:S03]  /*76e0*/  ISETP.NE.U32.AND P0, PT, RZ, UR10, PT ;  /* 0x0000000aff007c0c */ /* 0x000fc6000bf05070 */
[----:B------:R-:W-:Y:S01]  /*76f0*/  IMAD R6, R4, UR8, RZ ;  /* 0x0000000804067c24 */ /* 0x000fe2000f8e02ff */
[----:B------:R-:W-:Y:S01]  /*7700*/  ISETP.NE.AND.EX P0, PT, RZ, UR11, PT, P0 ;  /* 0x0000000bff007c0c */ /* 0x000fe2000bf05300 */
[----:B------:R-:W-:Y:S01]  /*7710*/  IMAD.WIDE.U32 R4, R7, UR8, R16 ;  /* 0x0000000807047c25 */ /* 0x000fe2000f8e0010 */
[----:B------:R-:W-:-:S03]  /*7720*/  ULDC UR8, c[0x0][0x618] ;  /* 0x0001860000087ab9 */ /* 0x000fc60000000800 */
[----:B------:R-:W-:Y:S01]  /*7730*/  IMAD R7, R7, UR9, R6 ;  /* 0x0000000907077c24 */ /* 0x000fe2000f8e0206 */
[----:B------:R-:W-:Y:S01]  /*7740*/  ULDC UR9, c[0x0][0x154] ;  /* 0x0000550000097ab9 */ /* 0x000fe20000000800 */
[----:B0-----:R-:W-:Y:S02]  /*7750*/  IMAD.MOV R6, RZ, RZ, -R21 ;  /* 0x000000ffff067224 */ /* 0x001fe400078e0a15 */
[----:B------:R-:W0:Y:S01]  /*7760*/  LDC R21, c[0x0][0x148] ;  /* 0x00005200ff157b82 */ /* 0x000e220000000800 */
[----:B------:R-:W-:Y:S02]  /*7770*/  IMAD.IADD R5, R5, 0x1, R7 ;  /* 0x0000000105057824 */ /* 0x000fe400078e0207 */
[----:B-1----:R-:W-:Y:S01]  /*7780*/  IMAD R15, R20, R6, R15 ;  /* 0x00000006140f7224 */ /* 0x002fe200078e020f */
[----:B------:R-:W-:Y:S02]  /*7790*/  I2FP.F32.U32 R6, R12 ;  /* 0x0000000c00067245 */ /* 0x000fe40000201000 */
[----:B------:R-:W-:-:S02]  /*77a0*/  SHF.R.U64 R19, R4, UR8, R5 ;  /* 0x0000000804137c19 */ /* 0x000fc40008001205 */
[----:B------:R-:W-:Y:S01]  /*77b0*/  SHF.R.U32.HI R4, RZ, UR8, R5 ;  /* 0x00000008ff047c19 */ /* 0x000fe20008011605 */
[----:B------:R-:W-:Y:S01]  /*77c0*/  FMUL R6, R6, UR9 ;  /* 0x0000000906067c20 */ /* 0x000fe20008400000 */
[----:B------:R-:W-:Y:S02]  /*77d0*/  ULDC UR8, c[0x0][0x608] ;  /* 0x0001820000087ab9 */ /* 0x000fe40000000800 */
[--C-:B------:R-:W-:Y:S01]  /*77e0*/  SHF.R.U64 R22, R19, UR8, R4.reuse ;  /* 0x0000000813167c19 */ /* 0x100fe20008001204 */
[----:B------:R1:W2:Y:S01]  /*77f0*/  F2I.U32.TRUNC.NTZ R24, R6 ;  /* 0x0000000600187305 */ /* 0x0002a2000020f000 */
[----:B------:R-:W-:Y:S01]  /*7800*/  SHF.R.U32.HI R5, RZ, UR8, R4 ;  /* 0x00000008ff057c19 */ /* 0x000fe20008011604 */
[----:B------:R-:W-:-:S03]  /*7810*/  ULDC UR8, c[0x0][0x658] ;  /* 0x0001960000087ab9 */ /* 0x000fc60000000800 */
[--C-:B------:R-:W-:Y:S02]  /*7820*/  SHF.R.U64 R20, R22, UR8, R5.reuse ;  /* 0x0000000816147c19 */ /* 0x100fe40008001205 */
[----:B------:R-:W-:-:S03]  /*7830*/  SHF.R.U32.HI R23, RZ, UR8, R5 ;  /* 0x00000008ff177c19 */ /* 0x000fc60008011605 */
[----:B------:R-:W-:Y:S02]  /*7840*/  IMAD.MOV.U32 R4, RZ, RZ, R20 ;  /* 0x000000ffff047224 */ /* 0x000fe400078e0014 */
[----:B------:R-:W-:Y:S01]  /*7850*/  IMAD.MOV.U32 R5, RZ, RZ, R23 ;  /* 0x000000ffff057224 */ /* 0x000fe200078e0017 */
[----:B-1----:R-:W-:Y:S06]  /*7860*/  @!P0 BRA `(.L_x_176) ;  /* 0x0000000000288947 */ /* 0x002fec0003800000 */
        /* <DEDUP_REMOVED lines=10> */
.L_x_176:
[----:B------:R-:W-:Y:S01]  /*7910*/  ISETP.NE.AND P0, PT, R2, 0x1, PT ;  /* 0x000000010200780c */ /* 0x000fe20003f05270 */
[----:B------:R-:W-:Y:S01]  /*7920*/  ULDC UR8, c[0x0][0x648] ;  /* 0x0001920000087ab9 */ /* 0x000fe20000000800 */
[----:B------:R-:W-:Y:S01]  /*7930*/  LOP3.LUT R22, R22, UR7, RZ, 0xc0, !PT ;  /* 0x0000000716167c12 */ /* 0x000fe2000f8ec0ff */
[----:B--2---:R-:W-:Y:S01]  /*7940*/  IMAD.MOV R24, RZ, RZ, -R24 ;  /* 0x000000ffff187224 */ /* 0x004fe200078e0a18 */
[----:B------:R-:W-:Y:S01]  /*7950*/  SHF.R.U64 R5, R4, UR8, R5 ;  /* 0x0000000804057c19 */ /* 0x000fe20008001205 */
[----:B------:R-:W-:Y:S01]  /*7960*/  ULDC UR8, c[0x0][0x638] ;  /* 0x00018e0000087ab9 */ /* 0x000fe20000000800 */
[----:B------:R-:W-:Y:S01]  /*7970*/  LOP3.LUT R19, R19, UR5, RZ, 0xc0, !PT ;  /* 0x0000000513137c12 */ /* 0x000fe2000f8ec0ff */
[----:B------:R-:W-:Y:S01]  /*7980*/  ULDC UR9, c[0x0][0x610] ;  /* 0x0001840000097ab9 */ /* 0x000fe20000000800 */
[----:B------:R-:W-:Y:S02]  /*7990*/  IMAD.MOV.U32 R4, RZ, RZ, 0x1 ;  /* 0x00000001ff047424 */ /* 0x000fe400078e00ff */
[----:B------:R-:W-:-:S02]  /*79a0*/  IMAD.MOV R7, RZ, RZ, -R5 ;  /* 0x000000ffff077224 */ /* 0x000fc400078e0a05 */
[----:B------:R-:W-:Y:S02]  /*79b0*/  IMAD R22, R5, UR6, R22 ;  /* 0x0000000605167c24 */ /* 0x000fe4000f8e0216 */
[----:B0-----:R-:W-:Y:S02]  /*79c0*/  @P0 IMAD R15, R21, R24, R12 ;  /* 0x00000018150f0224 */ /* 0x001fe400078e020c */
[----:B------:R-:W-:Y:S01]  /*79d0*/  IMAD R20, R7, UR8, R20 ;  /* 0x0000000807147c24 */ /* 0x000fe2000f8e0214 */
[----:B------:R-:W-:Y:S01]  /*79e0*/  ULDC UR8, c[0x0][0x600] ;  /* 0x0001800000087ab9 */ /* 0x000fe20000000800 */
[----:B------:R-:W-:Y:S02]  /*79f0*/  IMAD R15, R22, UR9, R15 ;  /* 0x00000009160f7c24 */ /* 0x000fe4000f8e020f */
[----:B------:R-:W-:Y:S02]  /*7a00*/  IMAD R6, R20, UR8, R19 ;  /* 0x0000000814067c24 */ /* 0x000fe4000f8e0213 */
[----:B------:R-:W-:-:S03]  /*7a10*/  IMAD.MOV.U32 R12, RZ, RZ, R14 ;  /* 0x000000ffff0c7224 */ /* 0x000fc600078e000e */
[----:B------:R-:W-:Y:S02]  /*7a20*/  SEL R20, R6, R15, !P0 ;  /* 0x0000000f06147207 */ /* 0x000fe40004000000 */
[----:B------:R-:W-:-:S07]  /*7a30*/  SEL R19, R15, R6, !P0 ;  /* 0x000000060f137207 */ /* 0x000fce0004000000 */
.L_x_174:
[----:B------:R-:W-:Y:S05]  /*7a40*/  BSYNC B1 ;  /* 0x0000000000017941 */ /* 0x000fea0003800000 */
.L_x_173:
[----:B------:R-:W-:-:S13]  /*7a50*/  LOP3.LUT P0, RZ, R4, 0xff, RZ, 0xc0, !PT ;  /* 0x000000ff04ff7812 */ /* 0x000fda000780c0ff */
[----:B------:R-:W-:Y:S05]  /*7a60*/  @P0 BRA `(.L_x_177) ;  /* 0xfffffff000fc0947 */ /* 0x000fea000383ffff */
[----:B------:R-:W-:Y:S05]  /*7a70*/  BSYNC B0 ;  /* 0x0000000000007941 */ /* 0x000fea0003800000 */
.L_x_166:
[----:B------:R-:W-:-:S03]  /*7a80*/  UMOV UR8, 0xffffffff ;  /* 0xffffffff00087882 */ /* 0x000fc60000000000 */
[----:B------:R-:W-:Y:S05]  /*7a90*/  BRA.DIV UR8, `(.L_x_178) ;  /* 0x0000000208f07947 */ /* 0x000fea000b800000 */
[----:B------:R-:W-:-:S13]  /*7aa0*/  ELECT P6, URZ, PT ;  /* 0x00000000003f782f */ /* 0x000fda00038c0000 */
.L_x_191:
[----:B------:R-:W-:Y:S04]  /*7ab0*/  BSSY B0, `(.L_x_179) ;  /* 0x0000022000007945 */ /* 0x000fe80003800000 */
[----:B------:R-:W-:Y:S05]  /*7ac0*/  @!P6 BRA `(.L_x_180) ;  /* 0x000000000080e947 */ /* 0x000fea0003800000 */
[----:B------:R-:W-:-:S04]  /*7ad0*/  LOP3.LUT R18, R18, 0x2, RZ, 0xfc, !PT ;  /* 0x0000000212127812 */ /* 0x000fc800078efcff */
[----:B------:R-:W-:-:S13]  /*7ae0*/  ISETP.NE.AND P0, PT, R18, 0x3, PT ;  /* 0x000000031200780c */ /* 0x000fda0003f05270 */
[----:B------:R-:W-:Y:S05]  /*7af0*/  @!P0 BRA `(.L_x_181) ;  /* 0x0000000000048947 */ /* 0x000fea0003800000 */
[----:B------:R-:W-:Y:S01]  /*7b00*/  BPT.TRAP 0x1 ;  /* 0x000000040000795c */ /* 0x000fe20000300000 */
.L_x_181:
[----:B------:R-:W0:Y:S01]  /*7b10*/  S2R R5, SR_CgaCtaId ;  /* 0x0000000000057919 */ /* 0x000e220000008800 */
[----:B------:R-:W-:Y:S02]  /*7b20*/  MOV R0, 0x400 ;  /* 0x0000040000007802 */ /* 0x000fe40000000f00 */
[----:B------:R-:W-:Y:S02]  /*7b30*/  SHF.L.U32 R4, R3, 0x1f, RZ ;  /* 0x0000001f03047819 */ /* 0x000fe400000006ff */
[----:B0-----:R-:W-:-:S05]  /*7b40*/  LEA R0, R5, R0, 0x18 ;  /* 0x0000000005007211 */ /* 0x001fca00078ec0ff */
[----:B------:R-:W-:-:S04]  /*7b50*/  VIADD R0, R0, 0x18 ;  /* 0x0000001800007836 */ /* 0x000fc80000000000 */
[C---:B------:R-:W-:Y:S02]  /*7b60*/  IMAD R7, R13.reuse, 0x8, R0 ;  /* 0x000000080d077824 */ /* 0x040fe400078e0200 */
[----:B------:R-:W-:Y:S02]  /*7b70*/  VIADD R13, R13, 0x1 ;  /* 0x000000010d0d7836 */ /* 0x000fe40000000000 */
[----:B------:R-:W0:Y:S03]  /*7b80*/  SYNCS.PHASECHK.TRANS64.TRYWAIT P0, [R7+URZ], R4 ;  /* 0x00000004070075a7 */ /* 0x000e26000800017f */
[----:B------:R-:W-:-:S04]  /*7b90*/  ISETP.NE.AND P1, PT, R13, 0x3, PT ;  /* 0x000000030d00780c */ /* 0x000fc80003f25270 */
[----:B------:R-:W-:Y:S02]  /*7ba0*/  SEL R2, RZ, 0x1, P1 ;  /* 0x00000001ff027807 */ /* 0x000fe40000800000 */
[----:B------:R-:W-:Y:S02]  /*7bb0*/  SEL R13, R13, RZ, P1 ;  /* 0x000000ff0d0d7207 */ /* 0x000fe40000800000 */
[----:B------:R-:W-:-:S03]  /*7bc0*/  LOP3.LUT R9, R3, R2, RZ, 0x3c, !PT ;  /* 0x0000000203097212 */ /* 0x000fc600078e3cff */
[----:B------:R-:W-:Y:S01]  /*7bd0*/  IMAD R6, R13, 0x8, R0 ;  /* 0x000000080d067824 */ /* 0x000fe200078e0200 */
[----:B------:R-:W-:Y:S01]  /*7be0*/  SHF.L.U32 R5, R9, 0x1f, RZ ;  /* 0x0000001f09057819 */ /* 0x000fe200000006ff */
[----:B0-----:R-:W-:Y:S06]  /*7bf0*/  @!P0 BRA `(.L_x_182) ;  /* 0x0000000000b88947 */ /* 0x001fec0003800000 */
.L_x_192:
[----:B------:R-:W1:Y:S01]  /*7c00*/  SYNCS.PHASECHK.TRANS64.TRYWAIT P0, [R6+URZ], R5 ;  /* 0x00000005060075a7 */ /* 0x000e62000800017f */
[----:B------:R-:W-:-:S05]  /*7c10*/  VIADD R2, R13, 0x1 ;  /* 0x000000010d027836 */ /* 0x000fca0000000000 */
[----:B------:R-:W-:-:S04]  /*7c20*/  ISETP.NE.AND P1, PT, R2, 0x3, PT ;  /* 0x000000030200780c */ /* 0x000fc80003f25270 */
[----:B0-----:R-:W-:Y:S02]  /*7c30*/  SEL R4, RZ, 0x1, P1 ;  /* 0x00000001ff047807 */ /* 0x001fe40000800000 */
[----:B------:R-:W-:Y:S02]  /*7c40*/  SEL R3, R2, RZ, P1 ;  /* 0x000000ff02037207 */ /* 0x000fe40000800000 */
[----:B------:R-:W-:Y:S01]  /*7c50*/  LOP3.LUT R4, R9, R4, RZ, 0x3c, !PT ;  /* 0x0000000409047212 */ /* 0x000fe200078e3cff */
[----:B-1----:R-:W-:Y:S06]  /*7c60*/  @!P0 BRA `(.L_x_183) ;  /* 0x0000000000b08947 */ /* 0x002fec0003800000 */
.L_x_193:
[----:B------:R-:W-:Y:S01]  /*7c70*/  IMAD R3, R3, 0x8, R0 ;  /* 0x0000000803037824 */ /* 0x000fe200078e0200 */
[----:B------:R-:W-:-:S07]  /*7c80*/  SHF.L.U32 R0, R4, 0x1f, RZ ;  /* 0x0000001f04007819 */ /* 0x000fce00000006ff */
.L_x_184:
[----:B-1----:R1:W2:Y:S02]  /*7c90*/  SYNCS.PHASECHK.TRANS64.TRYWAIT P0, [R3+URZ], R0 ;  /* 0x00000000030075a7 */ /* 0x0022a4000800017f */
[----:B--2---:R-:W-:Y:S05]  /*7ca0*/  @!P0 NANOSLEEP.SYNCS 0x989680 ;  /* 0x009896800000895d */ /* 0x004fea0003900000 */
[----:B------:R-:W2:Y:S02]  /*7cb0*/  @!P0 SYNCS.PHASECHK.TRANS64 P0, [R3+URZ], R0 ;  /* 0x00000000030085a7 */ /* 0x000ea4000800007f */
[----:B--2---:R-:W-:Y:S05]  /*7cc0*/  @!P0 BRA `(.L_x_184) ;  /* 0xfffffffc00f08947 */ /* 0x004fea000383ffff */
.L_x_180:
[----:B------:R-:W-:Y:S05]  /*7cd0*/  BSYNC B0 ;  /* 0x0000000000007941 */ /* 0x000fea0003800000 */
.L_x_179:
[----:B------:R-:W-:Y:S05]  /*7ce0*/  EXIT ;  /* 0x000000000000794d */ /* 0x000fea0003800000 */
.L_x_21:
[----:B-1----:R1:W2:Y:S02]  /*7cf0*/  SYNCS.PHASECHK.TRANS64.TRYWAIT P1, [R3+URZ], R0 ;  /* 0x00000000030075a7 */ /* 0x0022a4000802017f */
[----:B--2---:R-:W-:Y:S05]  /*7d00*/  @!P1 NANOSLEEP.SYNCS 0x989680 ;  /* 0x009896800000995d */ /* 0x004fea0003900000 */
[----:B------:R-:W2:Y:S02]  /*7d10*/  @!P1 SYNCS.PHASECHK.TRANS64 P1, [R3+URZ], R0 ;  /* 0x00000000030095a7 */ /* 0x000ea4000802007f */
[----:B--2---:R-:W-:Y:S05]  /*7d20*/  @!P1 BRA `(.L_x_21) ;  /* 0xfffffffc00f09947 */ /* 0x004fea000383ffff */
[----:B------:R-:W-:Y:S05]  /*7d30*/  BRA `(.L_x_20) ;  /* 0xffffff9800747947 */ /* 0x000fea000383ffff */
.L_x_26:
[----:B-1----:R1:W2:Y:S02]  /*7d40*/  SYNCS.PHASECHK.TRANS64.TRYWAIT P1, [R5+URZ], R4 ;  /* 0x00000004050075a7 */ /* 0x0022a4000802017f */
[----:B--2---:R-:W-:Y:S05]  /*7d50*/  @!P1 NANOSLEEP.SYNCS 0x989680 ;  /* 0x009896800000995d */ /* 0x004fea0003900000 */
[----:B------:R-:W2:Y:S02]  /*7d60*/  @!P1 SYNCS.PHASECHK.TRANS64 P1, [R5+URZ], R4 ;  /* 0x00000004050095a7 */ /* 0x000ea4000802007f */
[----:B--2---:R-:W-:Y:S05]  /*7d70*/  @!P1 BRA `(.L_x_26) ;  /* 0xfffffffc00f09947 */ /* 0x004fea000383ffff */
[----:B------:R-:W-:Y:S05]  /*7d80*/  BRA `(.L_x_25) ;  /* 0xffffff9c00507947 */ /* 0x000fea000383ffff */
.L_x_167:
[----:B------:R-:W-:Y:S01]  /*7d90*/  BSSY B1, `(.L_x_185) ;  /* 0x0000006000017945 */ /* 0x000fe20003800000 */
[----:B------:R-:W-:-:S07]  /*7da0*/  IMAD.MOV.U32 R15, RZ, RZ, -0x1 ;  /* 0xffffffffff0f7424 */ /* 0x000fce00078e00ff */
[----:B------:R-:W-:Y:S05]  /*7db0*/  WARPSYNC.COLLECTIVE R15, `(.L_x_186) ;  /* 0x000000000f0c7348 */ /* 0x000fea0003c00000 */
[----:B------:R-:W-:Y:S02]  /*7dc0*/  ELECT P6, UR62, PT ;  /* 0x00000000003e782f */ /* 0x000fe400038c0000 */
[----:B------:R-:W-:Y:S01]  /*7dd0*/  MOV R14, UR62 ;  /* 0x0000003e000e7c02 */ /* 0x000fe20008000f00 */
[----:B------:R-:W-:Y:S10]  /*7de0*/  ENDCOLLECTIVE ;  /* 0x000000000000791b */ /* 0x000ff40003800000 */
.L_x_186:
[----:B------:R-:W-:Y:S05]  /*7df0*/  BSYNC B1 ;  /* 0x0000000000017941 */ /* 0x000fea0003800000 */
.L_x_185:
[----:B------:R-:W-:Y:S05]  /*7e00*/  BRA `(.L_x_187) ;  /* 0xfffffff000207947 */ /* 0x000fea000383ffff */
.L_x_170:
[----:B0-----:R0:W1:Y:S02]  /*7e10*/  SYNCS.PHASECHK.TRANS64.TRYWAIT P0, [R22+URZ+0x18], R7 ;  /* 0x00001807160075a7 */ /* 0x001064000800017f */
[----:B-1----:R-:W-:Y:S05]  /*7e20*/  @!P0 NANOSLEEP.SYNCS 0x989680 ;  /* 0x009896800000895d */ /* 0x002fea0003900000 */
[----:B------:R-:W1:Y:S02]  /*7e30*/  @!P0 SYNCS.PHASECHK.TRANS64 P0, [R22+URZ+0x18], R7 ;  /* 0x00001807160085a7 */ /* 0x000e64000800007f */
[----:B-1----:R-:W-:Y:S05]  /*7e40*/  @!P0 BRA `(.L_x_170) ;  /* 0xfffffffc00f08947 */ /* 0x002fea000383ffff */
[----:B------:R-:W-:Y:S05]  /*7e50*/  BRA `(.L_x_188) ;  /* 0xfffffff000687947 */ /* 0x000fea000383ffff */
.L_x_178:
[----:B------:R-:W-:Y:S01]  /*7e60*/  BSSY B0, `(.L_x_189) ;  /* 0x0000006000007945 */ /* 0x000fe20003800000 */
[----:B------:R-:W-:-:S07]  /*7e70*/  IMAD.MOV.U32 R15, RZ, RZ, -0x1 ;  /* 0xffffffffff0f7424 */ /* 0x000fce00078e00ff */
[----:B------:R-:W-:Y:S05]  /*7e80*/  WARPSYNC.COLLECTIVE R15, `(.L_x_190) ;  /* 0x000000000f0c7348 */ /* 0x000fea0003c00000 */
[----:B------:R-:W-:Y:S02]  /*7e90*/  ELECT P6, UR62, PT ;  /* 0x00000000003e782f */ /* 0x000fe400038c0000 */
[----:B------:R-:W-:Y:S01]  /*7ea0*/  MOV R14, UR62 ;  /* 0x0000003e000e7c02 */ /* 0x000fe20008000f00 */
[----:B------:R-:W-:Y:S10]  /*7eb0*/  ENDCOLLECTIVE ;  /* 0x000000000000791b */ /* 0x000ff40003800000 */
.L_x_190:
[----:B------:R-:W-:Y:S05]  /*7ec0*/  BSYNC B0 ;  /* 0x0000000000007941 */ /* 0x000fea0003800000 */
.L_x_189:
[----:B------:R-:W-:Y:S05]  /*7ed0*/  BRA `(.L_x_191) ;  /* 0xfffffff800f47947 */ /* 0x000fea000383ffff */
.L_x_182:
[----:B0-----:R0:W1:Y:S02]  /*7ee0*/  SYNCS.PHASECHK.TRANS64.TRYWAIT P0, [R7+URZ], R4 ;  /* 0x00000004070075a7 */ /* 0x001064000800017f */
[----:B-1----:R-:W-:Y:S05]  /*7ef0*/  @!P0 NANOSLEEP.SYNCS 0x989680 ;  /* 0x009896800000895d */ /* 0x002fea0003900000 */
[----:B------:R-:W1:Y:S02]  /*7f00*/  @!P0 SYNCS.PHASECHK.TRANS64 P0, [R7+URZ], R4 ;  /* 0x00000004070085a7 */ /* 0x000e64000800007f */
[----:B-1----:R-:W-:Y:S05]  /*7f10*/  @!P0 BRA `(.L_x_182) ;  /* 0xfffffffc00f08947 */ /* 0x002fea000383ffff */
[----:B------:R-:W-:Y:S05]  /*7f20*/  BRA `(.L_x_192) ;  /* 0xfffffffc00347947 */ /* 0x000fea000383ffff */
.L_x_183:
[----:B0-----:R0:W1:Y:S02]  /*7f30*/  SYNCS.PHASECHK.TRANS64.TRYWAIT P0, [R6+URZ], R5 ;  /* 0x00000005060075a7 */ /* 0x001064000800017f */
[----:B-1----:R-:W-:Y:S05]  /*7f40*/  @!P0 NANOSLEEP.SYNCS 0x989680 ;  /* 0x009896800000895d */ /* 0x002fea0003900000 */
[----:B------:R-:W1:Y:S02]  /*7f50*/  @!P0 SYNCS.PHASECHK.TRANS64 P0, [R6+URZ], R5 ;  /* 0x00000005060085a7 */ /* 0x000e64000800007f */
[----:B-1----:R-:W-:Y:S05]  /*7f60*/  @!P0 BRA `(.L_x_183) ;  /* 0xfffffffc00f08947 */ /* 0x002fea000383ffff */
[----:B------:R-:W-:Y:S05]  /*7f70*/  BRA `(.L_x_193) ;  /* 0xfffffffc003c7947 */ /* 0x000fea000383ffff */
.L_x_194:
[----:B------:R-:W-:-:S00]  /*7f80*/  BRA `(.L_x_194) ;  /* 0xfffffffc00fc7947 */ /* 0x000fc0000383ffff */
[----:B------:R-:W-:-:S00]  /*7f90*/  NOP ;  /* 0x0000000000007918 */ /* 0x000fc00000000000 */
        /* <DEDUP_REMOVED lines=14> */
.L_x_195:


//--------------------- .nv.global.init           --------------------------
	.section	.nv.global.init,"aw",@progbits
.nv.global.init:
	.type		$str$22,@object
	.size		$str$22,($str$23 - $str$22)
$str$22:
        /*0000*/ 	.byte	0x6b, 0x5f, 0x74, 0x69, 0x6c, 0x65, 0x5f, 0x63, 0x6f, 0x75, 0x6e, 0x74, 0x20, 0x3e, 0x3d, 0x20
        /*0010*/ 	.byte	0x31, 0x00
	.type		$str$23,@object
	.size		$str$23,(__unnamed_1 - $str$23)
$str$23:
        /*0012*/ 	.byte	0x2f, 0x74, 0x6d, 0x70, 0x2f, 0x63, 0x75, 0x74, 0x6c, 0x61, 0x73, 0x73, 0x5f, 0x73, 0x77, 0x65
        /*0022*/ 	.byte	0x65, 0x70, 0x5f, 0x73, 0x72, 0x63, 0x2f, 0x69, 0x6e, 0x63, 0x6c, 0x75, 0x64, 0x65, 0x2f, 0x63
        /*0032*/ 	.byte	0x75, 0x74, 0x6c, 0x61, 0x73, 0x73, 0x2f, 0x67, 0x65, 0x6d, 0x6d, 0x2f, 0x63, 0x6f, 0x6c, 0x6c
        /*0042*/ 	.byte	0x65, 0x63, 0x74, 0x69, 0x76, 0x65, 0x2f, 0x73, 0x6d, 0x39, 0x30, 0x5f, 0x6d, 0x6d, 0x61, 0x5f
        /*0052*/ 	.byte	0x74, 0x6d, 0x61, 0x5f, 0x67, 0x6d, 0x6d, 0x61, 0x5f, 0x73, 0x73, 0x5f, 0x77, 0x61, 0x72, 0x70
        /*0062*/ 	.byte	0x73, 0x70, 0x65, 0x63, 0x69, 0x61, 0x6c, 0x69, 0x7a, 0x65, 0x64, 0x2e, 0x68, 0x70, 0x70, 0x00
	.type		__unnamed_1,@object
	.size		__unnamed_1,(.L_0 - __unnamed_1)
__unnamed_1:
        /*0072*/ 	.byte	0x76, 0x6f, 0x69, 0x64, 0x20, 0x63, 0x75, 0x74, 0x6c, 0x61, 0x73, 0x73, 0x3a, 0x3a, 0x67, 0x65
        /* <DEDUP_REMOVED lines=180> */
        /*0bc2*/ 	.byte	0x6e, 0x74, 0x69, 0x74, 0x79, 0x5d, 0x00
.L_0:


//--------------------- .nv.shared._ZN7cutlass13device_kernelINS_4gemm6kernel13GemmUniversalIN4cute5tupleIJiiiiEEENS1_10collective13CollectiveMmaINS1_34MainloopSm90TmaGmmaWarpSpecializedILi3ENS5_IJNS4_1CILi1EEENSA_ILi8EEESB_EEENS1_35KernelTmaWarpSpecializedCooperativeEEENS5_IJNSA_ILi128EEESG_NSA_ILi64EEEEEENS_6half_tENS5_IJSB_llEEESJ_SK_NS4_8TiledMMAINS4_8MMA_AtomIJNS4_4SM904GMMA26MMA_64x128x16_F32F16F16_SSILNSO_5MajorE1ELSQ_1ELNSO_7ScaleInE1ELSR_1EEEEEENS4_6LayoutINS5_IJNSA_ILi2EEESB_SB_EEENS5_IJSB_NSA_ILi0EEESX_EEEEENS5_IJNS4_10UnderscoreES10_S10_EEEEENS4_23SM90_TMA_LOAD_MULTICASTENS4_14ComposedLayoutINS4_7SwizzleILi3ELi4ELi3EEENS4_18smem_ptr_flag_bitsILi16EEENSU_INS5_IJSH_SC_EEENS5_IJSB_SH_EEEEEEEvNS4_8identityENS4_13SM90_TMA_LOADES1C_vS1D_EENS_8epilogue10collective6detail29Sm90TmaWarpSpecializedAdapterINS1H_15DefaultEpilogueISJ_NS5_IJlSB_lEEES1L_NS1G_6thread17LinearCombinationISJ_Li1EffLNS1M_9ScaleType4KindE0ELNS_15FloatRoundStyleE2ESJ_EENS1_15EpilogueDefaultEEEEEvvEEEEvNT_6ParamsE --------------------------
	.section	.nv.shared._ZN7cutlass13device_kernelINS_4gemm6kernel13GemmUniversalIN4cute5tupleIJiiiiEEENS1_10collective13CollectiveMmaINS1_34MainloopSm90TmaGmmaWarpSpecializedILi3ENS5_IJNS4_1CILi1EEENSA_ILi8EEESB_EEENS1_35KernelTmaWarpSpecializedCooperativeEEENS5_IJNSA_ILi128EEESG_NSA_ILi64EEEEEENS_6half_tENS5_IJSB_llEEESJ_SK_NS4_8TiledMMAINS4_8MMA_AtomIJNS4_4SM904GMMA26MMA_64x128x16_F32F16F16_SSILNSO_5MajorE1ELSQ_1ELNSO_7ScaleInE1ELSR_1EEEEEENS4_6LayoutINS5_IJNSA_ILi2EEESB_SB_EEENS5_IJSB_NSA_ILi0EEESX_EEEEENS5_IJNS4_10UnderscoreES10_S10_EEEEENS4_23SM90_TMA_LOAD_MULTICASTENS4_14ComposedLayoutINS4_7SwizzleILi3ELi4ELi3EEENS4_18smem_ptr_flag_bitsILi16EEENSU_INS5_IJSH_SC_EEENS5_IJSB_SH_EEEEEEEvNS4_8identityENS4_13SM90_TMA_LOADES1C_vS1D_EENS_8epilogue10collective6detail29Sm90TmaWarpSpecializedAdapterINS1H_15DefaultEpilogueISJ_NS5_IJlSB_lEEES1L_NS1G_6thread17LinearCombinationISJ_Li1EffLNS1M_9ScaleType4KindE0ELNS_15FloatRoundStyleE2ESJ_EENS1_15EpilogueDefaultEEEEEvvEEEEvNT_6ParamsE,"aw",@nobits
	.sectionflags	@""
	.align	16
	.zero		1024


//--------------------- .nv.shared.reserved.0     --------------------------
	.section	.nv.shared.reserved.0,"aw",@nobits
	.weak		__nv_reservedSMEM_offset_0_alias
	.size		__nv_reservedSMEM_offset_0_alias, 0, 0
	.other		__nv_reservedSMEM_offset_0_alias,@"STO_CUDA_RESERVED_SHARED STV_DEFAULT"
__nv_reservedSMEM_offset_0_alias:
	.zero		0


//--------------------- .nv.global                --------------------------
	.section	.nv.global,"aw",@nobits
.nv.global:
	.type		_ZN40_INTERNAL_72fec849_4_k_cu_3e6e1819_317354cute1_E,@object
	.size		_ZN40_INTERNAL_72fec849_4_k_cu_3e6e1819_317354cute1_E,(_ZN40_INTERNAL_72fec849_4_k_cu_3e6e1819_317354cuda3std3__45__cpo6cbeginE - _ZN40_INTERNAL_72fec849_4_k_cu_3e6e1819_317354cute1_E)
_ZN40_INTERNAL_72fec849_4_k_cu_3e6e1819_317354cute1_E:
	.zero		1
	.type		_ZN40_INTERNAL_72fec849_4_k_cu_3e6e1819_317354cuda3std3__45__cpo6cbeginE,@object
	.size		_ZN40_INTERNAL_72fec849_4_k_cu_3e6e1819_317354cuda3std3__45__cpo6cbeginE,(_ZN40_INTERNAL_72fec849_4_k_cu_3e6e1819_317354cuda3std3__48in_placeE - _ZN40_INTERNAL_72fec849_4_k_cu_3e6e1819_317354cuda3std3__45__cpo6cbeginE)
_ZN40_INTERNAL_72fec849_4_k_cu_3e6e1819_317354cuda3std3__45__cpo6cbeginE:
	.zero		1
	.type		_ZN40_INTERNAL_72fec849_4_k_cu_3e6e1819_317354cuda3std3__48in_placeE,@object
	.size		_ZN40_INTERNAL_72fec849_4_k_cu_3e6e1819_317354cuda3std3__48in_placeE,(_ZN40_INTERNAL_72fec849_4_k_cu_3e6e1819_317354cuda3std6ranges3__45__cpo9iter_moveE - _ZN40_INTERNAL_72fec849_4_k_cu_3e6e1819_317354cuda3std3__48in_placeE)
_ZN40_INTERNAL_72fec849_4_k_cu_3e6e1819_317354cuda3std3__48in_placeE:
	.zero		1
	.type		_ZN40_INTERNAL_72fec849_4_k_cu_3e6e1819_317354cuda3std6ranges3__45__cpo9iter_moveE,@object
	.size		_ZN40_INTERNAL_72fec849_4_k_cu_3e6e1819_317354cuda3std6ranges3__45__cpo9iter_moveE,(_ZN40_INTERNAL_72fec849_4_k_cu_3e6e1819_317354cuda3std3__45__cpo5beginE - _ZN40_INTERNAL_72fec849_4_k_cu_3e6e1819_317354cuda3std6ranges3__45__cpo9iter_moveE)
_ZN40_INTERNAL_72fec849_4_k_cu_3e6e1819_317354cuda3std6ranges3__45__cpo9iter_moveE:
	.zero		1
	.type		_ZN40_INTERNAL_72fec849_4_k_cu_3e6e1819_317354cuda3std3__45__cpo5beginE,@object
	.size		_ZN40_INTERNAL_72fec849_4_k_cu_3e6e1819_317354cuda3std3__45__cpo5beginE,(_ZN40_INTERNAL_72fec849_4_k_cu_3e6e1819_317354cuda3std3__442_GLOBAL__N__72fec849_4_k_cu_3e6e1819_317356ignoreE - _ZN40_INTERNAL_72fec849_4_k_cu_3e6e1819_317354cuda3std3__45__cpo5beginE)
_ZN40_INTERNAL_72fec849_4_k_cu_3e6e1819_317354cuda3std3__45__cpo5beginE:
	.zero		1
	.type		_ZN40_INTERNAL_72fec849_4_k_cu_3e6e1819_317354cuda3std3__442_GLOBAL__N__72fec849_4_k_cu_3e6e1819_317356ignoreE,@object
	.size		_ZN40_INTERNAL_72fec849_4_k_cu_3e6e1819_317354cuda3std3__442_GLOBAL__N__72fec849_4_k_cu_3e6e1819_317356ignoreE,(_ZN40_INTERNAL_72fec849_4_k_cu_3e6e1819_317354cute7productE - _ZN40_INTERNAL_72fec849_4_k_cu_3e6e1819_317354cuda3std3__442_GLOBAL__N__72fec849_4_k_cu_3e6e1819_317356ignoreE)
_ZN40_INTERNAL_72fec849_4_k_cu_3e6e1819_317354cuda3std3__442_GLOBAL__N__72fec849_4_k_cu_3e6e1819_317356ignoreE:
	.zero		1
	.type		_ZN40_INTERNAL_72fec849_4_k_cu_3e6e1819_317354cute7productE,@object
	.size		_ZN40_INTERNAL_72fec849_4_k_cu_3e6e1819_317354cute7productE,(_ZN40_INTERNAL_72fec849_4_k_cu_3e6e1819_317354cuda3std3__45__cpo3endE - _ZN40_INTERNAL_72fec849_4_k_cu_3e6e1819_317354cute7productE)
_ZN40_INTERNAL_72fec849_4_k_cu_3e6e1819_317354cute7productE:
	.zero		1
	.type		_ZN40_INTERNAL_72fec849_4_k_cu_3e6e1819_317354cuda3std3__45__cpo3endE,@object
	.size		_ZN40_INTERNAL_72fec849_4_k_cu_3e6e1819_317354cuda3std3__45__cpo3endE,(_ZN40_INTERNAL_72fec849_4_k_cu_3e6e1819_317354cuda3std3__419piecewise_constructE - _ZN40_INTERNAL_72fec849_4_k_cu_3e6e1819_317354cuda3std3__45__cpo3endE)
_ZN40_INTERNAL_72fec849_4_k_cu_3e6e1819_317354cuda3std3__45__cpo3endE:
	.zero		1
	.type		_ZN40_INTERNAL_72fec849_4_k_cu_3e6e1819_317354cuda3std3__419piecewise_constructE,@object
	.size		_ZN40_INTERNAL_72fec849_4_k_cu_3e6e1819_317354cuda3std3__419piecewise_constructE,(_ZN40_INTERNAL_72fec849_4_k_cu_3e6e1819_317354cuda3std3__45__cpo4cendE - _ZN40_INTERNAL_72fec849_4_k_cu_3e6e1819_317354cuda3std3__419piecewise_constructE)
_ZN40_INTERNAL_72fec849_4_k_cu_3e6e1819_317354cuda3std3__419piecewise_constructE:
	.zero		1
	.type		_ZN40_INTERNAL_72fec849_4_k_cu_3e6e1819_317354cuda3std3__45__cpo4cendE,@object
	.size		_ZN40_INTERNAL_72fec849_4_k_cu_3e6e1819_317354cuda3std3__45__cpo4cendE,(_ZN40_INTERNAL_72fec849_4_k_cu_3e6e1819_317354cuda3std6ranges3__45__cpo4swapE - _ZN40_INTERNAL_72fec849_4_k_cu_3e6e1819_317354cuda3std3__45__cpo4cendE)
_ZN40_INTERNAL_72fec849_4_k_cu_3e6e1819_317354cuda3std3__45__cpo4cendE:
	.zero		1
	.type		_ZN40_INTERNAL_72fec849_4_k_cu_3e6e1819_317354cuda3std6ranges3__45__cpo4swapE,@object
	.size		_ZN40_INTERNAL_72fec849_4_k_cu_3e6e1819_317354cuda3std6ranges3__45__cpo4swapE,(.L_8 - _ZN40_INTERNAL_72fec849_4_k_cu_3e6e1819_317354cuda3std6ranges3__45__cpo4swapE)
_ZN40_INTERNAL_72fec849_4_k_cu_3e6e1819_317354cuda3std6ranges3__45__cpo4swapE:
	.zero		1
.L_8:


//--------------------- .nv.constant0._ZN7cutlass13device_kernelINS_4gemm6kernel13GemmUniversalIN4cute5tupleIJiiiiEEENS1_10collective13CollectiveMmaINS1_34MainloopSm90TmaGmmaWarpSpecializedILi3ENS5_IJNS4_1CILi1EEENSA_ILi8EEESB_EEENS1_35KernelTmaWarpSpecializedCooperativeEEENS5_IJNSA_ILi128EEESG_NSA_ILi64EEEEEENS_6half_tENS5_IJSB_llEEESJ_SK_NS4_8TiledMMAINS4_8MMA_AtomIJNS4_4SM904GMMA26MMA_64x128x16_F32F16F16_SSILNSO_5MajorE1ELSQ_1ELNSO_7ScaleInE1ELSR_1EEEEEENS4_6LayoutINS5_IJNSA_ILi2EEESB_SB_EEENS5_IJSB_NSA_ILi0EEESX_EEEEENS5_IJNS4_10UnderscoreES10_S10_EEEEENS4_23SM90_TMA_LOAD_MULTICASTENS4_14ComposedLayoutINS4_7SwizzleILi3ELi4ELi3EEENS4_18smem_ptr_flag_bitsILi16EEENSU_INS5_IJSH_SC_EEENS5_IJSB_SH_EEEEEEEvNS4_8identityENS4_13SM90_TMA_LOADES1C_vS1D_EENS_8epilogue10collective6detail29Sm90TmaWarpSpecializedAdapterINS1H_15DefaultEpilogueISJ_NS5_IJlSB_lEEES1L_NS1G_6thread17LinearCombinationISJ_Li1EffLNS1M_9ScaleType4KindE0ELNS_15FloatRoundStyleE2ESJ_EENS1_15EpilogueDefaultEEEEEvvEEEEvNT_6ParamsE --------------------------
	.section	.nv.constant0._ZN7cutlass13device_kernelINS_4gemm6kernel13GemmUniversalIN4cute5tupleIJiiiiEEENS1_10collective13CollectiveMmaINS1_34MainloopSm90TmaGmmaWarpSpecializedILi3ENS5_IJNS4_1CILi1EEENSA_ILi8EEESB_EEENS1_35KernelTmaWarpSpecializedCooperativeEEENS5_IJNSA_ILi128EEESG_NSA_ILi64EEEEEENS_6half_tENS5_IJSB_llEEESJ_SK_NS4_8TiledMMAINS4_8MMA_AtomIJNS4_4SM904GMMA26MMA_64x128x16_F32F16F16_SSILNSO_5MajorE1ELSQ_1ELNSO_7ScaleInE1ELSR_1EEEEEENS4_6LayoutINS5_IJNSA_ILi2EEESB_SB_EEENS5_IJSB_NSA_ILi0EEESX_EEEEENS5_IJNS4_10UnderscoreES10_S10_EEEEENS4_23SM90_TMA_LOAD_MULTICASTENS4_14ComposedLayoutINS4_7SwizzleILi3ELi4ELi3EEENS4_18smem_ptr_flag_bitsILi16EEENSU_INS5_IJSH_SC_EEENS5_IJSB_SH_EEEEEEEvNS4_8identityENS4_13SM90_TMA_LOADES1C_vS1D_EENS_8epilogue10collective6detail29Sm90TmaWarpSpecializedAdapterINS1H_15DefaultEpilogueISJ_NS5_IJlSB_lEEES1L_NS1G_6thread17LinearCombinationISJ_Li1EffLNS1M_9ScaleType4KindE0ELNS_15FloatRoundStyleE2ESJ_EENS1_15EpilogueDefaultEEEEEvvEEEEvNT_6ParamsE,"a",@progbits
	.sectionflags	@""
	.align	4
.nv.constant0._ZN7cutlass13device_kernelINS_4gemm6kernel13GemmUniversalIN4cute5tupleIJiiiiEEENS1_10collective13CollectiveMmaINS1_34MainloopSm90TmaGmmaWarpSpecializedILi3ENS5_IJNS4_1CILi1EEENSA_ILi8EEESB_EEENS1_35KernelTmaWarpSpecializedCooperativeEEENS5_IJNSA_ILi128EEESG_NSA_ILi64EEEEEENS_6half_tENS5_IJSB_llEEESJ_SK_NS4_8TiledMMAINS4_8MMA_AtomIJNS4_4SM904GMMA26MMA_64x128x16_F32F16F16_SSILNSO_5MajorE1ELSQ_1ELNSO_7ScaleInE1ELSR_1EEEEEENS4_6LayoutINS5_IJNSA_ILi2EEESB_SB_EEENS5_IJSB_NSA_ILi0EEESX_EEEEENS5_IJNS4_10UnderscoreES10_S10_EEEEENS4_23SM90_TMA_LOAD_MULTICASTENS4_14ComposedLayoutINS4_7SwizzleILi3ELi4ELi3EEENS4_18smem_ptr_flag_bitsILi16EEENSU_INS5_IJSH_SC_EEENS5_IJSB_SH_EEEEEEEvNS4_8identityENS4_13SM90_TMA_LOADES1C_vS1D_EENS_8epilogue10collective6detail29Sm90TmaWarpSpecializedAdapterINS1H_15DefaultEpilogueISJ_NS5_IJlSB_lEEES1L_NS1G_6thread17LinearCombinationISJ_Li1EffLNS1M_9ScaleType4KindE0ELNS_15FloatRoundStyleE2ESJ_EENS1_15EpilogueDefaultEEEEEvvEEEEvNT_6ParamsE:
	.zero		1664


//--------------------- SYMBOLS --------------------------

	.type		.nv.reservedSmem.offset0,@object
	.size		.nv.reservedSmem.offset0,0x4
	.type		__assertfail,@function
